//
// Generated by NVIDIA NVVM Compiler
//
// Compiler Build ID: CL-36424714
// Cuda compilation tools, release 13.0, V13.0.88
// Based on NVVM 20.0.0
//

.version 9.0
.target sm_100
.address_size 64

	// .globl	_Z8prepareWv
.global .align 1 .b8 W_mat[16777216];
.global .align 2 .b8 W_map[3342336];
.global .align 2 .b8 W_map_negative[3342336];

.visible .entry _Z8prepareWv()
{
	.reg .pred 	%p<21>;
	.reg .b16 	%rs<39>;
	.reg .b32 	%r<5>;
	.reg .b64 	%rd<25>;

	mov.u32 	%r2, %ctaid.x;
	mov.u32 	%r3, %ntid.x;
	mov.u32 	%r4, %tid.x;
	mad.lo.s32 	%r1, %r2, %r3, %r4;
	setp.gt.s32 	%p1, %r1, 8191;
	@%p1 bra 	$L__BB0_47;
	mul.wide.s32 	%rd1, %r1, 408;
	mov.u64 	%rd13, W_map;
	add.s64 	%rd2, %rd13, %rd1;
	mov.b64 	%rd22, 0;
	mov.b16 	%rs37, 0;
$L__BB0_2:
	add.s64 	%rd14, %rd2, %rd22;
	st.global.u16 	[%rd14], %rs37;
	add.s16 	%rs6, %rs37, 1;
	st.global.u16 	[%rd14+2], %rs6;
	add.s16 	%rs7, %rs37, 2;
	st.global.u16 	[%rd14+4], %rs7;
	add.s16 	%rs8, %rs37, 3;
	st.global.u16 	[%rd14+6], %rs8;
	add.s64 	%rd22, %rd22, 8;
	add.s16 	%rs37, %rs37, 4;
	setp.ne.s64 	%p2, %rd22, 408;
	@%p2 bra 	$L__BB0_2;
	mov.u64 	%rd16, W_map_negative;
	add.s64 	%rd5, %rd16, %rd1;
	mov.b64 	%rd23, 0;
	mov.b16 	%rs38, 0;
$L__BB0_4:
	add.s64 	%rd17, %rd5, %rd23;
	st.global.u16 	[%rd17], %rs38;
	add.s16 	%rs10, %rs38, 1;
	st.global.u16 	[%rd17+2], %rs10;
	add.s16 	%rs11, %rs38, 2;
	st.global.u16 	[%rd17+4], %rs11;
	add.s16 	%rs12, %rs38, 3;
	st.global.u16 	[%rd17+6], %rs12;
	add.s64 	%rd23, %rd23, 8;
	add.s16 	%rs38, %rs38, 4;
	setp.ne.s64 	%p3, %rd23, 408;
	@%p3 bra 	$L__BB0_4;
	mul.wide.s32 	%rd19, %r1, 2048;
	mov.u64 	%rd20, W_mat;
	add.s64 	%rd21, %rd19, %rd20;
	add.s64 	%rd8, %rd21, 3;
	mov.b64 	%rd24, 0;
$L__BB0_6:
	setp.gt.u64 	%p4, %rd24, 203;
	add.s64 	%rd10, %rd8, %rd24;
	@%p4 bra 	$L__BB0_8;
	mov.b16 	%rs15, 1;
	st.global.u8 	[%rd10+-3], %rs15;
	bra.uni 	$L__BB0_11;
$L__BB0_8:
	setp.gt.u64 	%p5, %rd24, 407;
	@%p5 bra 	$L__BB0_10;
	mov.b16 	%rs14, 255;
	st.global.u8 	[%rd10+-3], %rs14;
	bra.uni 	$L__BB0_11;
$L__BB0_10:
	mov.b16 	%rs13, 0;
	st.global.u8 	[%rd10+-3], %rs13;
$L__BB0_11:
	setp.lt.u64 	%p6, %rd24, 203;
	@%p6 bra 	$L__BB0_15;
	setp.lt.u64 	%p7, %rd24, 407;
	@%p7 bra 	$L__BB0_14;
	mov.b16 	%rs16, 0;
	st.global.u8 	[%rd10+-2], %rs16;
	bra.uni 	$L__BB0_16;
$L__BB0_14:
	mov.b16 	%rs17, 255;
	st.global.u8 	[%rd10+-2], %rs17;
	bra.uni 	$L__BB0_16;
$L__BB0_15:
	mov.b16 	%rs18, 1;
	st.global.u8 	[%rd10+-2], %rs18;
$L__BB0_16:
	setp.lt.u64 	%p8, %rd24, 202;
	@%p8 bra 	$L__BB0_20;
	setp.lt.u64 	%p9, %rd24, 406;
	@%p9 bra 	$L__BB0_19;
	mov.b16 	%rs19, 0;
	st.global.u8 	[%rd10+-1], %rs19;
	bra.uni 	$L__BB0_21;
$L__BB0_19:
	mov.b16 	%rs20, 255;
	st.global.u8 	[%rd10+-1], %rs20;
	bra.uni 	$L__BB0_21;
$L__BB0_20:
	mov.b16 	%rs21, 1;
	st.global.u8 	[%rd10+-1], %rs21;
$L__BB0_21:
	setp.lt.u64 	%p10, %rd24, 201;
	@%p10 bra 	$L__BB0_25;
	setp.lt.u64 	%p11, %rd24, 405;
	@%p11 bra 	$L__BB0_24;
	mov.b16 	%rs22, 0;
	st.global.u8 	[%rd10], %rs22;
	bra.uni 	$L__BB0_26;
$L__BB0_24:
	mov.b16 	%rs23, 255;
	st.global.u8 	[%rd10], %rs23;
	bra.uni 	$L__BB0_26;
$L__BB0_25:
	mov.b16 	%rs24, 1;
	st.global.u8 	[%rd10], %rs24;
$L__BB0_26:
	setp.lt.u64 	%p12, %rd24, 200;
	@%p12 bra 	$L__BB0_30;
	setp.lt.u64 	%p13, %rd24, 404;
	@%p13 bra 	$L__BB0_29;
	mov.b16 	%rs25, 0;
	st.global.u8 	[%rd10+1], %rs25;
	bra.uni 	$L__BB0_31;
$L__BB0_29:
	mov.b16 	%rs26, 255;
	st.global.u8 	[%rd10+1], %rs26;
	bra.uni 	$L__BB0_31;
$L__BB0_30:
	mov.b16 	%rs27, 1;
	st.global.u8 	[%rd10+1], %rs27;
$L__BB0_31:
	setp.lt.u64 	%p14, %rd24, 199;
	@%p14 bra 	$L__BB0_35;
	setp.lt.u64 	%p15, %rd24, 403;
	@%p15 bra 	$L__BB0_34;
	mov.b16 	%rs28, 0;
	st.global.u8 	[%rd10+2], %rs28;
	bra.uni 	$L__BB0_36;
$L__BB0_34:
	mov.b16 	%rs29, 255;
	st.global.u8 	[%rd10+2], %rs29;
	bra.uni 	$L__BB0_36;
$L__BB0_35:
	mov.b16 	%rs30, 1;
	st.global.u8 	[%rd10+2], %rs30;
$L__BB0_36:
	setp.lt.u64 	%p16, %rd24, 198;
	@%p16 bra 	$L__BB0_40;
	setp.lt.u64 	%p17, %rd24, 402;
	@%p17 bra 	$L__BB0_39;
	mov.b16 	%rs31, 0;
	st.global.u8 	[%rd10+3], %rs31;
	bra.uni 	$L__BB0_41;
$L__BB0_39:
	mov.b16 	%rs32, 255;
	st.global.u8 	[%rd10+3], %rs32;
	bra.uni 	$L__BB0_41;
$L__BB0_40:
	mov.b16 	%rs33, 1;
	st.global.u8 	[%rd10+3], %rs33;
$L__BB0_41:
	setp.lt.u64 	%p18, %rd24, 197;
	@%p18 bra 	$L__BB0_45;
	setp.lt.u64 	%p19, %rd24, 401;
	@%p19 bra 	$L__BB0_44;
	mov.b16 	%rs34, 0;
	st.global.u8 	[%rd10+4], %rs34;
	bra.uni 	$L__BB0_46;
$L__BB0_44:
	mov.b16 	%rs35, 255;
	st.global.u8 	[%rd10+4], %rs35;
	bra.uni 	$L__BB0_46;
$L__BB0_45:
	mov.b16 	%rs36, 1;
	st.global.u8 	[%rd10+4], %rs36;
$L__BB0_46:
	add.s64 	%rd24, %rd24, 8;
	setp.ne.s64 	%p20, %rd24, 2048;
	@%p20 bra 	$L__BB0_6;
$L__BB0_47:
	ret;

}
	// .globl	_Z8tcMatMulPKaPi
.visible .entry _Z8tcMatMulPKaPi(
	.param .u64 .ptr .align 1 _Z8tcMatMulPKaPi_param_0,
	.param .u64 .ptr .align 1 _Z8tcMatMulPKaPi_param_1
)
{
	.reg .b32 	%r<1545>;
	.reg .b64 	%rd<267>;

	ld.param.u64 	%rd1, [_Z8tcMatMulPKaPi_param_0];
	ld.param.u64 	%rd2, [_Z8tcMatMulPKaPi_param_1];
	cvta.to.global.u64 	%rd3, %rd1;
	mov.u32 	%r1, %ctaid.y;
	shl.b32 	%r2, %r1, 15;
	cvt.u64.u32 	%rd4, %r2;
	mov.u32 	%r3, %ctaid.x;
	shl.b32 	%r4, %r3, 4;
	cvt.u64.u32 	%rd5, %r4;
	add.s64 	%rd6, %rd3, %rd4;
	mov.b32 	%r5, 2048;
	wmma.load.a.sync.aligned.row.m16n16k16.global.s8 	{%r6, %r7}, [%rd6], %r5;
	add.s64 	%rd7, %rd3, %rd5;
	wmma.load.b.sync.aligned.col.m16n16k16.global.s8 	{%r8, %r9}, [%rd7], %r5;
	mov.b32 	%r10, 0;
	wmma.mma.sync.aligned.row.col.m16n16k16.s32.s8.s8.s32 {%r11, %r12, %r13, %r14, %r15, %r16, %r17, %r18}, {%r6, %r7}, {%r8, %r9}, {%r10, %r10, %r10, %r10, %r10, %r10, %r10, %r10};
	add.s64 	%rd8, %rd6, 16;
	wmma.load.a.sync.aligned.row.m16n16k16.global.s8 	{%r19, %r20}, [%rd8], %r5;
	add.s64 	%rd9, %rd7, 131072;
	wmma.load.b.sync.aligned.col.m16n16k16.global.s8 	{%r21, %r22}, [%rd9], %r5;
	wmma.mma.sync.aligned.row.col.m16n16k16.s32.s8.s8.s32 {%r23, %r24, %r25, %r26, %r27, %r28, %r29, %r30}, {%r19, %r20}, {%r21, %r22}, {%r11, %r12, %r13, %r14, %r15, %r16, %r17, %r18};
	add.s64 	%rd10, %rd6, 32;
	wmma.load.a.sync.aligned.row.m16n16k16.global.s8 	{%r31, %r32}, [%rd10], %r5;
	add.s64 	%rd11, %rd7, 262144;
	wmma.load.b.sync.aligned.col.m16n16k16.global.s8 	{%r33, %r34}, [%rd11], %r5;
	wmma.mma.sync.aligned.row.col.m16n16k16.s32.s8.s8.s32 {%r35, %r36, %r37, %r38, %r39, %r40, %r41, %r42}, {%r31, %r32}, {%r33, %r34}, {%r23, %r24, %r25, %r26, %r27, %r28, %r29, %r30};
	add.s64 	%rd12, %rd6, 48;
	wmma.load.a.sync.aligned.row.m16n16k16.global.s8 	{%r43, %r44}, [%rd12], %r5;
	add.s64 	%rd13, %rd7, 393216;
	wmma.load.b.sync.aligned.col.m16n16k16.global.s8 	{%r45, %r46}, [%rd13], %r5;
	wmma.mma.sync.aligned.row.col.m16n16k16.s32.s8.s8.s32 {%r47, %r48, %r49, %r50, %r51, %r52, %r53, %r54}, {%r43, %r44}, {%r45, %r46}, {%r35, %r36, %r37, %r38, %r39, %r40, %r41, %r42};
	add.s64 	%rd14, %rd6, 64;
	wmma.load.a.sync.aligned.row.m16n16k16.global.s8 	{%r55, %r56}, [%rd14], %r5;
	add.s64 	%rd15, %rd7, 524288;
	wmma.load.b.sync.aligned.col.m16n16k16.global.s8 	{%r57, %r58}, [%rd15], %r5;
	wmma.mma.sync.aligned.row.col.m16n16k16.s32.s8.s8.s32 {%r59, %r60, %r61, %r62, %r63, %r64, %r65, %r66}, {%r55, %r56}, {%r57, %r58}, {%r47, %r48, %r49, %r50, %r51, %r52, %r53, %r54};
	add.s64 	%rd16, %rd6, 80;
	wmma.load.a.sync.aligned.row.m16n16k16.global.s8 	{%r67, %r68}, [%rd16], %r5;
	add.s64 	%rd17, %rd7, 655360;
	wmma.load.b.sync.aligned.col.m16n16k16.global.s8 	{%r69, %r70}, [%rd17], %r5;
	wmma.mma.sync.aligned.row.col.m16n16k16.s32.s8.s8.s32 {%r71, %r72, %r73, %r74, %r75, %r76, %r77, %r78}, {%r67, %r68}, {%r69, %r70}, {%r59, %r60, %r61, %r62, %r63, %r64, %r65, %r66};
	add.s64 	%rd18, %rd6, 96;
	wmma.load.a.sync.aligned.row.m16n16k16.global.s8 	{%r79, %r80}, [%rd18], %r5;
	add.s64 	%rd19, %rd7, 786432;
	wmma.load.b.sync.aligned.col.m16n16k16.global.s8 	{%r81, %r82}, [%rd19], %r5;
	wmma.mma.sync.aligned.row.col.m16n16k16.s32.s8.s8.s32 {%r83, %r84, %r85, %r86, %r87, %r88, %r89, %r90}, {%r79, %r80}, {%r81, %r82}, {%r71, %r72, %r73, %r74, %r75, %r76, %r77, %r78};
	add.s64 	%rd20, %rd6, 112;
	wmma.load.a.sync.aligned.row.m16n16k16.global.s8 	{%r91, %r92}, [%rd20], %r5;
	add.s64 	%rd21, %rd7, 917504;
	wmma.load.b.sync.aligned.col.m16n16k16.global.s8 	{%r93, %r94}, [%rd21], %r5;
	wmma.mma.sync.aligned.row.col.m16n16k16.s32.s8.s8.s32 {%r95, %r96, %r97, %r98, %r99, %r100, %r101, %r102}, {%r91, %r92}, {%r93, %r94}, {%r83, %r84, %r85, %r86, %r87, %r88, %r89, %r90};
	add.s64 	%rd22, %rd6, 128;
	wmma.load.a.sync.aligned.row.m16n16k16.global.s8 	{%r103, %r104}, [%rd22], %r5;
	add.s64 	%rd23, %rd7, 1048576;
	wmma.load.b.sync.aligned.col.m16n16k16.global.s8 	{%r105, %r106}, [%rd23], %r5;
	wmma.mma.sync.aligned.row.col.m16n16k16.s32.s8.s8.s32 {%r107, %r108, %r109, %r110, %r111, %r112, %r113, %r114}, {%r103, %r104}, {%r105, %r106}, {%r95, %r96, %r97, %r98, %r99, %r100, %r101, %r102};
	add.s64 	%rd24, %rd6, 144;
	wmma.load.a.sync.aligned.row.m16n16k16.global.s8 	{%r115, %r116}, [%rd24], %r5;
	add.s64 	%rd25, %rd7, 1179648;
	wmma.load.b.sync.aligned.col.m16n16k16.global.s8 	{%r117, %r118}, [%rd25], %r5;
	wmma.mma.sync.aligned.row.col.m16n16k16.s32.s8.s8.s32 {%r119, %r120, %r121, %r122, %r123, %r124, %r125, %r126}, {%r115, %r116}, {%r117, %r118}, {%r107, %r108, %r109, %r110, %r111, %r112, %r113, %r114};
	add.s64 	%rd26, %rd6, 160;
	wmma.load.a.sync.aligned.row.m16n16k16.global.s8 	{%r127, %r128}, [%rd26], %r5;
	add.s64 	%rd27, %rd7, 1310720;
	wmma.load.b.sync.aligned.col.m16n16k16.global.s8 	{%r129, %r130}, [%rd27], %r5;
	wmma.mma.sync.aligned.row.col.m16n16k16.s32.s8.s8.s32 {%r131, %r132, %r133, %r134, %r135, %r136, %r137, %r138}, {%r127, %r128}, {%r129, %r130}, {%r119, %r120, %r121, %r122, %r123, %r124, %r125, %r126};
	add.s64 	%rd28, %rd6, 176;
	wmma.load.a.sync.aligned.row.m16n16k16.global.s8 	{%r139, %r140}, [%rd28], %r5;
	add.s64 	%rd29, %rd7, 1441792;
	wmma.load.b.sync.aligned.col.m16n16k16.global.s8 	{%r141, %r142}, [%rd29], %r5;
	wmma.mma.sync.aligned.row.col.m16n16k16.s32.s8.s8.s32 {%r143, %r144, %r145, %r146, %r147, %r148, %r149, %r150}, {%r139, %r140}, {%r141, %r142}, {%r131, %r132, %r133, %r134, %r135, %r136, %r137, %r138};
	add.s64 	%rd30, %rd6, 192;
	wmma.load.a.sync.aligned.row.m16n16k16.global.s8 	{%r151, %r152}, [%rd30], %r5;
	add.s64 	%rd31, %rd7, 1572864;
	wmma.load.b.sync.aligned.col.m16n16k16.global.s8 	{%r153, %r154}, [%rd31], %r5;
	wmma.mma.sync.aligned.row.col.m16n16k16.s32.s8.s8.s32 {%r155, %r156, %r157, %r158, %r159, %r160, %r161, %r162}, {%r151, %r152}, {%r153, %r154}, {%r143, %r144, %r145, %r146, %r147, %r148, %r149, %r150};
	add.s64 	%rd32, %rd6, 208;
	wmma.load.a.sync.aligned.row.m16n16k16.global.s8 	{%r163, %r164}, [%rd32], %r5;
	add.s64 	%rd33, %rd7, 1703936;
	wmma.load.b.sync.aligned.col.m16n16k16.global.s8 	{%r165, %r166}, [%rd33], %r5;
	wmma.mma.sync.aligned.row.col.m16n16k16.s32.s8.s8.s32 {%r167, %r168, %r169, %r170, %r171, %r172, %r173, %r174}, {%r163, %r164}, {%r165, %r166}, {%r155, %r156, %r157, %r158, %r159, %r160, %r161, %r162};
	add.s64 	%rd34, %rd6, 224;
	wmma.load.a.sync.aligned.row.m16n16k16.global.s8 	{%r175, %r176}, [%rd34], %r5;
	add.s64 	%rd35, %rd7, 1835008;
	wmma.load.b.sync.aligned.col.m16n16k16.global.s8 	{%r177, %r178}, [%rd35], %r5;
	wmma.mma.sync.aligned.row.col.m16n16k16.s32.s8.s8.s32 {%r179, %r180, %r181, %r182, %r183, %r184, %r185, %r186}, {%r175, %r176}, {%r177, %r178}, {%r167, %r168, %r169, %r170, %r171, %r172, %r173, %r174};
	add.s64 	%rd36, %rd6, 240;
	wmma.load.a.sync.aligned.row.m16n16k16.global.s8 	{%r187, %r188}, [%rd36], %r5;
	add.s64 	%rd37, %rd7, 1966080;
	wmma.load.b.sync.aligned.col.m16n16k16.global.s8 	{%r189, %r190}, [%rd37], %r5;
	wmma.mma.sync.aligned.row.col.m16n16k16.s32.s8.s8.s32 {%r191, %r192, %r193, %r194, %r195, %r196, %r197, %r198}, {%r187, %r188}, {%r189, %r190}, {%r179, %r180, %r181, %r182, %r183, %r184, %r185, %r186};
	add.s64 	%rd38, %rd6, 256;
	wmma.load.a.sync.aligned.row.m16n16k16.global.s8 	{%r199, %r200}, [%rd38], %r5;
	add.s64 	%rd39, %rd7, 2097152;
	wmma.load.b.sync.aligned.col.m16n16k16.global.s8 	{%r201, %r202}, [%rd39], %r5;
	wmma.mma.sync.aligned.row.col.m16n16k16.s32.s8.s8.s32 {%r203, %r204, %r205, %r206, %r207, %r208, %r209, %r210}, {%r199, %r200}, {%r201, %r202}, {%r191, %r192, %r193, %r194, %r195, %r196, %r197, %r198};
	add.s64 	%rd40, %rd6, 272;
	wmma.load.a.sync.aligned.row.m16n16k16.global.s8 	{%r211, %r212}, [%rd40], %r5;
	add.s64 	%rd41, %rd7, 2228224;
	wmma.load.b.sync.aligned.col.m16n16k16.global.s8 	{%r213, %r214}, [%rd41], %r5;
	wmma.mma.sync.aligned.row.col.m16n16k16.s32.s8.s8.s32 {%r215, %r216, %r217, %r218, %r219, %r220, %r221, %r222}, {%r211, %r212}, {%r213, %r214}, {%r203, %r204, %r205, %r206, %r207, %r208, %r209, %r210};
	add.s64 	%rd42, %rd6, 288;
	wmma.load.a.sync.aligned.row.m16n16k16.global.s8 	{%r223, %r224}, [%rd42], %r5;
	add.s64 	%rd43, %rd7, 2359296;
	wmma.load.b.sync.aligned.col.m16n16k16.global.s8 	{%r225, %r226}, [%rd43], %r5;
	wmma.mma.sync.aligned.row.col.m16n16k16.s32.s8.s8.s32 {%r227, %r228, %r229, %r230, %r231, %r232, %r233, %r234}, {%r223, %r224}, {%r225, %r226}, {%r215, %r216, %r217, %r218, %r219, %r220, %r221, %r222};
	add.s64 	%rd44, %rd6, 304;
	wmma.load.a.sync.aligned.row.m16n16k16.global.s8 	{%r235, %r236}, [%rd44], %r5;
	add.s64 	%rd45, %rd7, 2490368;
	wmma.load.b.sync.aligned.col.m16n16k16.global.s8 	{%r237, %r238}, [%rd45], %r5;
	wmma.mma.sync.aligned.row.col.m16n16k16.s32.s8.s8.s32 {%r239, %r240, %r241, %r242, %r243, %r244, %r245, %r246}, {%r235, %r236}, {%r237, %r238}, {%r227, %r228, %r229, %r230, %r231, %r232, %r233, %r234};
	add.s64 	%rd46, %rd6, 320;
	wmma.load.a.sync.aligned.row.m16n16k16.global.s8 	{%r247, %r248}, [%rd46], %r5;
	add.s64 	%rd47, %rd7, 2621440;
	wmma.load.b.sync.aligned.col.m16n16k16.global.s8 	{%r249, %r250}, [%rd47], %r5;
	wmma.mma.sync.aligned.row.col.m16n16k16.s32.s8.s8.s32 {%r251, %r252, %r253, %r254, %r255, %r256, %r257, %r258}, {%r247, %r248}, {%r249, %r250}, {%r239, %r240, %r241, %r242, %r243, %r244, %r245, %r246};
	add.s64 	%rd48, %rd6, 336;
	wmma.load.a.sync.aligned.row.m16n16k16.global.s8 	{%r259, %r260}, [%rd48], %r5;
	add.s64 	%rd49, %rd7, 2752512;
	wmma.load.b.sync.aligned.col.m16n16k16.global.s8 	{%r261, %r262}, [%rd49], %r5;
	wmma.mma.sync.aligned.row.col.m16n16k16.s32.s8.s8.s32 {%r263, %r264, %r265, %r266, %r267, %r268, %r269, %r270}, {%r259, %r260}, {%r261, %r262}, {%r251, %r252, %r253, %r254, %r255, %r256, %r257, %r258};
	add.s64 	%rd50, %rd6, 352;
	wmma.load.a.sync.aligned.row.m16n16k16.global.s8 	{%r271, %r272}, [%rd50], %r5;
	add.s64 	%rd51, %rd7, 2883584;
	wmma.load.b.sync.aligned.col.m16n16k16.global.s8 	{%r273, %r274}, [%rd51], %r5;
	wmma.mma.sync.aligned.row.col.m16n16k16.s32.s8.s8.s32 {%r275, %r276, %r277, %r278, %r279, %r280, %r281, %r282}, {%r271, %r272}, {%r273, %r274}, {%r263, %r264, %r265, %r266, %r267, %r268, %r269, %r270};
	add.s64 	%rd52, %rd6, 368;
	wmma.load.a.sync.aligned.row.m16n16k16.global.s8 	{%r283, %r284}, [%rd52], %r5;
	add.s64 	%rd53, %rd7, 3014656;
	wmma.load.b.sync.aligned.col.m16n16k16.global.s8 	{%r285, %r286}, [%rd53], %r5;
	wmma.mma.sync.aligned.row.col.m16n16k16.s32.s8.s8.s32 {%r287, %r288, %r289, %r290, %r291, %r292, %r293, %r294}, {%r283, %r284}, {%r285, %r286}, {%r275, %r276, %r277, %r278, %r279, %r280, %r281, %r282};
	add.s64 	%rd54, %rd6, 384;
	wmma.load.a.sync.aligned.row.m16n16k16.global.s8 	{%r295, %r296}, [%rd54], %r5;
	add.s64 	%rd55, %rd7, 3145728;
	wmma.load.b.sync.aligned.col.m16n16k16.global.s8 	{%r297, %r298}, [%rd55], %r5;
	wmma.mma.sync.aligned.row.col.m16n16k16.s32.s8.s8.s32 {%r299, %r300, %r301, %r302, %r303, %r304, %r305, %r306}, {%r295, %r296}, {%r297, %r298}, {%r287, %r288, %r289, %r290, %r291, %r292, %r293, %r294};
	add.s64 	%rd56, %rd6, 400;
	wmma.load.a.sync.aligned.row.m16n16k16.global.s8 	{%r307, %r308}, [%rd56], %r5;
	add.s64 	%rd57, %rd7, 3276800;
	wmma.load.b.sync.aligned.col.m16n16k16.global.s8 	{%r309, %r310}, [%rd57], %r5;
	wmma.mma.sync.aligned.row.col.m16n16k16.s32.s8.s8.s32 {%r311, %r312, %r313, %r314, %r315, %r316, %r317, %r318}, {%r307, %r308}, {%r309, %r310}, {%r299, %r300, %r301, %r302, %r303, %r304, %r305, %r306};
	add.s64 	%rd58, %rd6, 416;
	wmma.load.a.sync.aligned.row.m16n16k16.global.s8 	{%r319, %r320}, [%rd58], %r5;
	add.s64 	%rd59, %rd7, 3407872;
	wmma.load.b.sync.aligned.col.m16n16k16.global.s8 	{%r321, %r322}, [%rd59], %r5;
	wmma.mma.sync.aligned.row.col.m16n16k16.s32.s8.s8.s32 {%r323, %r324, %r325, %r326, %r327, %r328, %r329, %r330}, {%r319, %r320}, {%r321, %r322}, {%r311, %r312, %r313, %r314, %r315, %r316, %r317, %r318};
	add.s64 	%rd60, %rd6, 432;
	wmma.load.a.sync.aligned.row.m16n16k16.global.s8 	{%r331, %r332}, [%rd60], %r5;
	add.s64 	%rd61, %rd7, 3538944;
	wmma.load.b.sync.aligned.col.m16n16k16.global.s8 	{%r333, %r334}, [%rd61], %r5;
	wmma.mma.sync.aligned.row.col.m16n16k16.s32.s8.s8.s32 {%r335, %r336, %r337, %r338, %r339, %r340, %r341, %r342}, {%r331, %r332}, {%r333, %r334}, {%r323, %r324, %r325, %r326, %r327, %r328, %r329, %r330};
	add.s64 	%rd62, %rd6, 448;
	wmma.load.a.sync.aligned.row.m16n16k16.global.s8 	{%r343, %r344}, [%rd62], %r5;
	add.s64 	%rd63, %rd7, 3670016;
	wmma.load.b.sync.aligned.col.m16n16k16.global.s8 	{%r345, %r346}, [%rd63], %r5;
	wmma.mma.sync.aligned.row.col.m16n16k16.s32.s8.s8.s32 {%r347, %r348, %r349, %r350, %r351, %r352, %r353, %r354}, {%r343, %r344}, {%r345, %r346}, {%r335, %r336, %r337, %r338, %r339, %r340, %r341, %r342};
	add.s64 	%rd64, %rd6, 464;
	wmma.load.a.sync.aligned.row.m16n16k16.global.s8 	{%r355, %r356}, [%rd64], %r5;
	add.s64 	%rd65, %rd7, 3801088;
	wmma.load.b.sync.aligned.col.m16n16k16.global.s8 	{%r357, %r358}, [%rd65], %r5;
	wmma.mma.sync.aligned.row.col.m16n16k16.s32.s8.s8.s32 {%r359, %r360, %r361, %r362, %r363, %r364, %r365, %r366}, {%r355, %r356}, {%r357, %r358}, {%r347, %r348, %r349, %r350, %r351, %r352, %r353, %r354};
	add.s64 	%rd66, %rd6, 480;
	wmma.load.a.sync.aligned.row.m16n16k16.global.s8 	{%r367, %r368}, [%rd66], %r5;
	add.s64 	%rd67, %rd7, 3932160;
	wmma.load.b.sync.aligned.col.m16n16k16.global.s8 	{%r369, %r370}, [%rd67], %r5;
	wmma.mma.sync.aligned.row.col.m16n16k16.s32.s8.s8.s32 {%r371, %r372, %r373, %r374, %r375, %r376, %r377, %r378}, {%r367, %r368}, {%r369, %r370}, {%r359, %r360, %r361, %r362, %r363, %r364, %r365, %r366};
	add.s64 	%rd68, %rd6, 496;
	wmma.load.a.sync.aligned.row.m16n16k16.global.s8 	{%r379, %r380}, [%rd68], %r5;
	add.s64 	%rd69, %rd7, 4063232;
	wmma.load.b.sync.aligned.col.m16n16k16.global.s8 	{%r381, %r382}, [%rd69], %r5;
	wmma.mma.sync.aligned.row.col.m16n16k16.s32.s8.s8.s32 {%r383, %r384, %r385, %r386, %r387, %r388, %r389, %r390}, {%r379, %r380}, {%r381, %r382}, {%r371, %r372, %r373, %r374, %r375, %r376, %r377, %r378};
	add.s64 	%rd70, %rd6, 512;
	wmma.load.a.sync.aligned.row.m16n16k16.global.s8 	{%r391, %r392}, [%rd70], %r5;
	add.s64 	%rd71, %rd7, 4194304;
	wmma.load.b.sync.aligned.col.m16n16k16.global.s8 	{%r393, %r394}, [%rd71], %r5;
	wmma.mma.sync.aligned.row.col.m16n16k16.s32.s8.s8.s32 {%r395, %r396, %r397, %r398, %r399, %r400, %r401, %r402}, {%r391, %r392}, {%r393, %r394}, {%r383, %r384, %r385, %r386, %r387, %r388, %r389, %r390};
	add.s64 	%rd72, %rd6, 528;
	wmma.load.a.sync.aligned.row.m16n16k16.global.s8 	{%r403, %r404}, [%rd72], %r5;
	add.s64 	%rd73, %rd7, 4325376;
	wmma.load.b.sync.aligned.col.m16n16k16.global.s8 	{%r405, %r406}, [%rd73], %r5;
	wmma.mma.sync.aligned.row.col.m16n16k16.s32.s8.s8.s32 {%r407, %r408, %r409, %r410, %r411, %r412, %r413, %r414}, {%r403, %r404}, {%r405, %r406}, {%r395, %r396, %r397, %r398, %r399, %r400, %r401, %r402};
	add.s64 	%rd74, %rd6, 544;
	wmma.load.a.sync.aligned.row.m16n16k16.global.s8 	{%r415, %r416}, [%rd74], %r5;
	add.s64 	%rd75, %rd7, 4456448;
	wmma.load.b.sync.aligned.col.m16n16k16.global.s8 	{%r417, %r418}, [%rd75], %r5;
	wmma.mma.sync.aligned.row.col.m16n16k16.s32.s8.s8.s32 {%r419, %r420, %r421, %r422, %r423, %r424, %r425, %r426}, {%r415, %r416}, {%r417, %r418}, {%r407, %r408, %r409, %r410, %r411, %r412, %r413, %r414};
	add.s64 	%rd76, %rd6, 560;
	wmma.load.a.sync.aligned.row.m16n16k16.global.s8 	{%r427, %r428}, [%rd76], %r5;
	add.s64 	%rd77, %rd7, 4587520;
	wmma.load.b.sync.aligned.col.m16n16k16.global.s8 	{%r429, %r430}, [%rd77], %r5;
	wmma.mma.sync.aligned.row.col.m16n16k16.s32.s8.s8.s32 {%r431, %r432, %r433, %r434, %r435, %r436, %r437, %r438}, {%r427, %r428}, {%r429, %r430}, {%r419, %r420, %r421, %r422, %r423, %r424, %r425, %r426};
	add.s64 	%rd78, %rd6, 576;
	wmma.load.a.sync.aligned.row.m16n16k16.global.s8 	{%r439, %r440}, [%rd78], %r5;
	add.s64 	%rd79, %rd7, 4718592;
	wmma.load.b.sync.aligned.col.m16n16k16.global.s8 	{%r441, %r442}, [%rd79], %r5;
	wmma.mma.sync.aligned.row.col.m16n16k16.s32.s8.s8.s32 {%r443, %r444, %r445, %r446, %r447, %r448, %r449, %r450}, {%r439, %r440}, {%r441, %r442}, {%r431, %r432, %r433, %r434, %r435, %r436, %r437, %r438};
	add.s64 	%rd80, %rd6, 592;
	wmma.load.a.sync.aligned.row.m16n16k16.global.s8 	{%r451, %r452}, [%rd80], %r5;
	add.s64 	%rd81, %rd7, 4849664;
	wmma.load.b.sync.aligned.col.m16n16k16.global.s8 	{%r453, %r454}, [%rd81], %r5;
	wmma.mma.sync.aligned.row.col.m16n16k16.s32.s8.s8.s32 {%r455, %r456, %r457, %r458, %r459, %r460, %r461, %r462}, {%r451, %r452}, {%r453, %r454}, {%r443, %r444, %r445, %r446, %r447, %r448, %r449, %r450};
	add.s64 	%rd82, %rd6, 608;
	wmma.load.a.sync.aligned.row.m16n16k16.global.s8 	{%r463, %r464}, [%rd82], %r5;
	add.s64 	%rd83, %rd7, 4980736;
	wmma.load.b.sync.aligned.col.m16n16k16.global.s8 	{%r465, %r466}, [%rd83], %r5;
	wmma.mma.sync.aligned.row.col.m16n16k16.s32.s8.s8.s32 {%r467, %r468, %r469, %r470, %r471, %r472, %r473, %r474}, {%r463, %r464}, {%r465, %r466}, {%r455, %r456, %r457, %r458, %r459, %r460, %r461, %r462};
	add.s64 	%rd84, %rd6, 624;
	wmma.load.a.sync.aligned.row.m16n16k16.global.s8 	{%r475, %r476}, [%rd84], %r5;
	add.s64 	%rd85, %rd7, 5111808;
	wmma.load.b.sync.aligned.col.m16n16k16.global.s8 	{%r477, %r478}, [%rd85], %r5;
	wmma.mma.sync.aligned.row.col.m16n16k16.s32.s8.s8.s32 {%r479, %r480, %r481, %r482, %r483, %r484, %r485, %r486}, {%r475, %r476}, {%r477, %r478}, {%r467, %r468, %r469, %r470, %r471, %r472, %r473, %r474};
	add.s64 	%rd86, %rd6, 640;
	wmma.load.a.sync.aligned.row.m16n16k16.global.s8 	{%r487, %r488}, [%rd86], %r5;
	add.s64 	%rd87, %rd7, 5242880;
	wmma.load.b.sync.aligned.col.m16n16k16.global.s8 	{%r489, %r490}, [%rd87], %r5;
	wmma.mma.sync.aligned.row.col.m16n16k16.s32.s8.s8.s32 {%r491, %r492, %r493, %r494, %r495, %r496, %r497, %r498}, {%r487, %r488}, {%r489, %r490}, {%r479, %r480, %r481, %r482, %r483, %r484, %r485, %r486};
	add.s64 	%rd88, %rd6, 656;
	wmma.load.a.sync.aligned.row.m16n16k16.global.s8 	{%r499, %r500}, [%rd88], %r5;
	add.s64 	%rd89, %rd7, 5373952;
	wmma.load.b.sync.aligned.col.m16n16k16.global.s8 	{%r501, %r502}, [%rd89], %r5;
	wmma.mma.sync.aligned.row.col.m16n16k16.s32.s8.s8.s32 {%r503, %r504, %r505, %r506, %r507, %r508, %r509, %r510}, {%r499, %r500}, {%r501, %r502}, {%r491, %r492, %r493, %r494, %r495, %r496, %r497, %r498};
	add.s64 	%rd90, %rd6, 672;
	wmma.load.a.sync.aligned.row.m16n16k16.global.s8 	{%r511, %r512}, [%rd90], %r5;
	add.s64 	%rd91, %rd7, 5505024;
	wmma.load.b.sync.aligned.col.m16n16k16.global.s8 	{%r513, %r514}, [%rd91], %r5;
	wmma.mma.sync.aligned.row.col.m16n16k16.s32.s8.s8.s32 {%r515, %r516, %r517, %r518, %r519, %r520, %r521, %r522}, {%r511, %r512}, {%r513, %r514}, {%r503, %r504, %r505, %r506, %r507, %r508, %r509, %r510};
	add.s64 	%rd92, %rd6, 688;
	wmma.load.a.sync.aligned.row.m16n16k16.global.s8 	{%r523, %r524}, [%rd92], %r5;
	add.s64 	%rd93, %rd7, 5636096;
	wmma.load.b.sync.aligned.col.m16n16k16.global.s8 	{%r525, %r526}, [%rd93], %r5;
	wmma.mma.sync.aligned.row.col.m16n16k16.s32.s8.s8.s32 {%r527, %r528, %r529, %r530, %r531, %r532, %r533, %r534}, {%r523, %r524}, {%r525, %r526}, {%r515, %r516, %r517, %r518, %r519, %r520, %r521, %r522};
	add.s64 	%rd94, %rd6, 704;
	wmma.load.a.sync.aligned.row.m16n16k16.global.s8 	{%r535, %r536}, [%rd94], %r5;
	add.s64 	%rd95, %rd7, 5767168;
	wmma.load.b.sync.aligned.col.m16n16k16.global.s8 	{%r537, %r538}, [%rd95], %r5;
	wmma.mma.sync.aligned.row.col.m16n16k16.s32.s8.s8.s32 {%r539, %r540, %r541, %r542, %r543, %r544, %r545, %r546}, {%r535, %r536}, {%r537, %r538}, {%r527, %r528, %r529, %r530, %r531, %r532, %r533, %r534};
	add.s64 	%rd96, %rd6, 720;
	wmma.load.a.sync.aligned.row.m16n16k16.global.s8 	{%r547, %r548}, [%rd96], %r5;
	add.s64 	%rd97, %rd7, 5898240;
	wmma.load.b.sync.aligned.col.m16n16k16.global.s8 	{%r549, %r550}, [%rd97], %r5;
	wmma.mma.sync.aligned.row.col.m16n16k16.s32.s8.s8.s32 {%r551, %r552, %r553, %r554, %r555, %r556, %r557, %r558}, {%r547, %r548}, {%r549, %r550}, {%r539, %r540, %r541, %r542, %r543, %r544, %r545, %r546};
	add.s64 	%rd98, %rd6, 736;
	wmma.load.a.sync.aligned.row.m16n16k16.global.s8 	{%r559, %r560}, [%rd98], %r5;
	add.s64 	%rd99, %rd7, 6029312;
	wmma.load.b.sync.aligned.col.m16n16k16.global.s8 	{%r561, %r562}, [%rd99], %r5;
	wmma.mma.sync.aligned.row.col.m16n16k16.s32.s8.s8.s32 {%r563, %r564, %r565, %r566, %r567, %r568, %r569, %r570}, {%r559, %r560}, {%r561, %r562}, {%r551, %r552, %r553, %r554, %r555, %r556, %r557, %r558};
	add.s64 	%rd100, %rd6, 752;
	wmma.load.a.sync.aligned.row.m16n16k16.global.s8 	{%r571, %r572}, [%rd100], %r5;
	add.s64 	%rd101, %rd7, 6160384;
	wmma.load.b.sync.aligned.col.m16n16k16.global.s8 	{%r573, %r574}, [%rd101], %r5;
	wmma.mma.sync.aligned.row.col.m16n16k16.s32.s8.s8.s32 {%r575, %r576, %r577, %r578, %r579, %r580, %r581, %r582}, {%r571, %r572}, {%r573, %r574}, {%r563, %r564, %r565, %r566, %r567, %r568, %r569, %r570};
	add.s64 	%rd102, %rd6, 768;
	wmma.load.a.sync.aligned.row.m16n16k16.global.s8 	{%r583, %r584}, [%rd102], %r5;
	add.s64 	%rd103, %rd7, 6291456;
	wmma.load.b.sync.aligned.col.m16n16k16.global.s8 	{%r585, %r586}, [%rd103], %r5;
	wmma.mma.sync.aligned.row.col.m16n16k16.s32.s8.s8.s32 {%r587, %r588, %r589, %r590, %r591, %r592, %r593, %r594}, {%r583, %r584}, {%r585, %r586}, {%r575, %r576, %r577, %r578, %r579, %r580, %r581, %r582};
	add.s64 	%rd104, %rd6, 784;
	wmma.load.a.sync.aligned.row.m16n16k16.global.s8 	{%r595, %r596}, [%rd104], %r5;
	add.s64 	%rd105, %rd7, 6422528;
	wmma.load.b.sync.aligned.col.m16n16k16.global.s8 	{%r597, %r598}, [%rd105], %r5;
	wmma.mma.sync.aligned.row.col.m16n16k16.s32.s8.s8.s32 {%r599, %r600, %r601, %r602, %r603, %r604, %r605, %r606}, {%r595, %r596}, {%r597, %r598}, {%r587, %r588, %r589, %r590, %r591, %r592, %r593, %r594};
	add.s64 	%rd106, %rd6, 800;
	wmma.load.a.sync.aligned.row.m16n16k16.global.s8 	{%r607, %r608}, [%rd106], %r5;
	add.s64 	%rd107, %rd7, 6553600;
	wmma.load.b.sync.aligned.col.m16n16k16.global.s8 	{%r609, %r610}, [%rd107], %r5;
	wmma.mma.sync.aligned.row.col.m16n16k16.s32.s8.s8.s32 {%r611, %r612, %r613, %r614, %r615, %r616, %r617, %r618}, {%r607, %r608}, {%r609, %r610}, {%r599, %r600, %r601, %r602, %r603, %r604, %r605, %r606};
	add.s64 	%rd108, %rd6, 816;
	wmma.load.a.sync.aligned.row.m16n16k16.global.s8 	{%r619, %r620}, [%rd108], %r5;
	add.s64 	%rd109, %rd7, 6684672;
	wmma.load.b.sync.aligned.col.m16n16k16.global.s8 	{%r621, %r622}, [%rd109], %r5;
	wmma.mma.sync.aligned.row.col.m16n16k16.s32.s8.s8.s32 {%r623, %r624, %r625, %r626, %r627, %r628, %r629, %r630}, {%r619, %r620}, {%r621, %r622}, {%r611, %r612, %r613, %r614, %r615, %r616, %r617, %r618};
	add.s64 	%rd110, %rd6, 832;
	wmma.load.a.sync.aligned.row.m16n16k16.global.s8 	{%r631, %r632}, [%rd110], %r5;
	add.s64 	%rd111, %rd7, 6815744;
	wmma.load.b.sync.aligned.col.m16n16k16.global.s8 	{%r633, %r634}, [%rd111], %r5;
	wmma.mma.sync.aligned.row.col.m16n16k16.s32.s8.s8.s32 {%r635, %r636, %r637, %r638, %r639, %r640, %r641, %r642}, {%r631, %r632}, {%r633, %r634}, {%r623, %r624, %r625, %r626, %r627, %r628, %r629, %r630};
	add.s64 	%rd112, %rd6, 848;
	wmma.load.a.sync.aligned.row.m16n16k16.global.s8 	{%r643, %r644}, [%rd112], %r5;
	add.s64 	%rd113, %rd7, 6946816;
	wmma.load.b.sync.aligned.col.m16n16k16.global.s8 	{%r645, %r646}, [%rd113], %r5;
	wmma.mma.sync.aligned.row.col.m16n16k16.s32.s8.s8.s32 {%r647, %r648, %r649, %r650, %r651, %r652, %r653, %r654}, {%r643, %r644}, {%r645, %r646}, {%r635, %r636, %r637, %r638, %r639, %r640, %r641, %r642};
	add.s64 	%rd114, %rd6, 864;
	wmma.load.a.sync.aligned.row.m16n16k16.global.s8 	{%r655, %r656}, [%rd114], %r5;
	add.s64 	%rd115, %rd7, 7077888;
	wmma.load.b.sync.aligned.col.m16n16k16.global.s8 	{%r657, %r658}, [%rd115], %r5;
	wmma.mma.sync.aligned.row.col.m16n16k16.s32.s8.s8.s32 {%r659, %r660, %r661, %r662, %r663, %r664, %r665, %r666}, {%r655, %r656}, {%r657, %r658}, {%r647, %r648, %r649, %r650, %r651, %r652, %r653, %r654};
	add.s64 	%rd116, %rd6, 880;
	wmma.load.a.sync.aligned.row.m16n16k16.global.s8 	{%r667, %r668}, [%rd116], %r5;
	add.s64 	%rd117, %rd7, 7208960;
	wmma.load.b.sync.aligned.col.m16n16k16.global.s8 	{%r669, %r670}, [%rd117], %r5;
	wmma.mma.sync.aligned.row.col.m16n16k16.s32.s8.s8.s32 {%r671, %r672, %r673, %r674, %r675, %r676, %r677, %r678}, {%r667, %r668}, {%r669, %r670}, {%r659, %r660, %r661, %r662, %r663, %r664, %r665, %r666};
	add.s64 	%rd118, %rd6, 896;
	wmma.load.a.sync.aligned.row.m16n16k16.global.s8 	{%r679, %r680}, [%rd118], %r5;
	add.s64 	%rd119, %rd7, 7340032;
	wmma.load.b.sync.aligned.col.m16n16k16.global.s8 	{%r681, %r682}, [%rd119], %r5;
	wmma.mma.sync.aligned.row.col.m16n16k16.s32.s8.s8.s32 {%r683, %r684, %r685, %r686, %r687, %r688, %r689, %r690}, {%r679, %r680}, {%r681, %r682}, {%r671, %r672, %r673, %r674, %r675, %r676, %r677, %r678};
	add.s64 	%rd120, %rd6, 912;
	wmma.load.a.sync.aligned.row.m16n16k16.global.s8 	{%r691, %r692}, [%rd120], %r5;
	add.s64 	%rd121, %rd7, 7471104;
	wmma.load.b.sync.aligned.col.m16n16k16.global.s8 	{%r693, %r694}, [%rd121], %r5;
	wmma.mma.sync.aligned.row.col.m16n16k16.s32.s8.s8.s32 {%r695, %r696, %r697, %r698, %r699, %r700, %r701, %r702}, {%r691, %r692}, {%r693, %r694}, {%r683, %r684, %r685, %r686, %r687, %r688, %r689, %r690};
	add.s64 	%rd122, %rd6, 928;
	wmma.load.a.sync.aligned.row.m16n16k16.global.s8 	{%r703, %r704}, [%rd122], %r5;
	add.s64 	%rd123, %rd7, 7602176;
	wmma.load.b.sync.aligned.col.m16n16k16.global.s8 	{%r705, %r706}, [%rd123], %r5;
	wmma.mma.sync.aligned.row.col.m16n16k16.s32.s8.s8.s32 {%r707, %r708, %r709, %r710, %r711, %r712, %r713, %r714}, {%r703, %r704}, {%r705, %r706}, {%r695, %r696, %r697, %r698, %r699, %r700, %r701, %r702};
	add.s64 	%rd124, %rd6, 944;
	wmma.load.a.sync.aligned.row.m16n16k16.global.s8 	{%r715, %r716}, [%rd124], %r5;
	add.s64 	%rd125, %rd7, 7733248;
	wmma.load.b.sync.aligned.col.m16n16k16.global.s8 	{%r717, %r718}, [%rd125], %r5;
	wmma.mma.sync.aligned.row.col.m16n16k16.s32.s8.s8.s32 {%r719, %r720, %r721, %r722, %r723, %r724, %r725, %r726}, {%r715, %r716}, {%r717, %r718}, {%r707, %r708, %r709, %r710, %r711, %r712, %r713, %r714};
	add.s64 	%rd126, %rd6, 960;
	wmma.load.a.sync.aligned.row.m16n16k16.global.s8 	{%r727, %r728}, [%rd126], %r5;
	add.s64 	%rd127, %rd7, 7864320;
	wmma.load.b.sync.aligned.col.m16n16k16.global.s8 	{%r729, %r730}, [%rd127], %r5;
	wmma.mma.sync.aligned.row.col.m16n16k16.s32.s8.s8.s32 {%r731, %r732, %r733, %r734, %r735, %r736, %r737, %r738}, {%r727, %r728}, {%r729, %r730}, {%r719, %r720, %r721, %r722, %r723, %r724, %r725, %r726};
	add.s64 	%rd128, %rd6, 976;
	wmma.load.a.sync.aligned.row.m16n16k16.global.s8 	{%r739, %r740}, [%rd128], %r5;
	add.s64 	%rd129, %rd7, 7995392;
	wmma.load.b.sync.aligned.col.m16n16k16.global.s8 	{%r741, %r742}, [%rd129], %r5;
	wmma.mma.sync.aligned.row.col.m16n16k16.s32.s8.s8.s32 {%r743, %r744, %r745, %r746, %r747, %r748, %r749, %r750}, {%r739, %r740}, {%r741, %r742}, {%r731, %r732, %r733, %r734, %r735, %r736, %r737, %r738};
	add.s64 	%rd130, %rd6, 992;
	wmma.load.a.sync.aligned.row.m16n16k16.global.s8 	{%r751, %r752}, [%rd130], %r5;
	add.s64 	%rd131, %rd7, 8126464;
	wmma.load.b.sync.aligned.col.m16n16k16.global.s8 	{%r753, %r754}, [%rd131], %r5;
	wmma.mma.sync.aligned.row.col.m16n16k16.s32.s8.s8.s32 {%r755, %r756, %r757, %r758, %r759, %r760, %r761, %r762}, {%r751, %r752}, {%r753, %r754}, {%r743, %r744, %r745, %r746, %r747, %r748, %r749, %r750};
	add.s64 	%rd132, %rd6, 1008;
	wmma.load.a.sync.aligned.row.m16n16k16.global.s8 	{%r763, %r764}, [%rd132], %r5;
	add.s64 	%rd133, %rd7, 8257536;
	wmma.load.b.sync.aligned.col.m16n16k16.global.s8 	{%r765, %r766}, [%rd133], %r5;
	wmma.mma.sync.aligned.row.col.m16n16k16.s32.s8.s8.s32 {%r767, %r768, %r769, %r770, %r771, %r772, %r773, %r774}, {%r763, %r764}, {%r765, %r766}, {%r755, %r756, %r757, %r758, %r759, %r760, %r761, %r762};
	add.s64 	%rd134, %rd6, 1024;
	wmma.load.a.sync.aligned.row.m16n16k16.global.s8 	{%r775, %r776}, [%rd134], %r5;
	add.s64 	%rd135, %rd7, 8388608;
	wmma.load.b.sync.aligned.col.m16n16k16.global.s8 	{%r777, %r778}, [%rd135], %r5;
	wmma.mma.sync.aligned.row.col.m16n16k16.s32.s8.s8.s32 {%r779, %r780, %r781, %r782, %r783, %r784, %r785, %r786}, {%r775, %r776}, {%r777, %r778}, {%r767, %r768, %r769, %r770, %r771, %r772, %r773, %r774};
	add.s64 	%rd136, %rd6, 1040;
	wmma.load.a.sync.aligned.row.m16n16k16.global.s8 	{%r787, %r788}, [%rd136], %r5;
	add.s64 	%rd137, %rd7, 8519680;
	wmma.load.b.sync.aligned.col.m16n16k16.global.s8 	{%r789, %r790}, [%rd137], %r5;
	wmma.mma.sync.aligned.row.col.m16n16k16.s32.s8.s8.s32 {%r791, %r792, %r793, %r794, %r795, %r796, %r797, %r798}, {%r787, %r788}, {%r789, %r790}, {%r779, %r780, %r781, %r782, %r783, %r784, %r785, %r786};
	add.s64 	%rd138, %rd6, 1056;
	wmma.load.a.sync.aligned.row.m16n16k16.global.s8 	{%r799, %r800}, [%rd138], %r5;
	add.s64 	%rd139, %rd7, 8650752;
	wmma.load.b.sync.aligned.col.m16n16k16.global.s8 	{%r801, %r802}, [%rd139], %r5;
	wmma.mma.sync.aligned.row.col.m16n16k16.s32.s8.s8.s32 {%r803, %r804, %r805, %r806, %r807, %r808, %r809, %r810}, {%r799, %r800}, {%r801, %r802}, {%r791, %r792, %r793, %r794, %r795, %r796, %r797, %r798};
	add.s64 	%rd140, %rd6, 1072;
	wmma.load.a.sync.aligned.row.m16n16k16.global.s8 	{%r811, %r812}, [%rd140], %r5;
	add.s64 	%rd141, %rd7, 8781824;
	wmma.load.b.sync.aligned.col.m16n16k16.global.s8 	{%r813, %r814}, [%rd141], %r5;
	wmma.mma.sync.aligned.row.col.m16n16k16.s32.s8.s8.s32 {%r815, %r816, %r817, %r818, %r819, %r820, %r821, %r822}, {%r811, %r812}, {%r813, %r814}, {%r803, %r804, %r805, %r806, %r807, %r808, %r809, %r810};
	add.s64 	%rd142, %rd6, 1088;
	wmma.load.a.sync.aligned.row.m16n16k16.global.s8 	{%r823, %r824}, [%rd142], %r5;
	add.s64 	%rd143, %rd7, 8912896;
	wmma.load.b.sync.aligned.col.m16n16k16.global.s8 	{%r825, %r826}, [%rd143], %r5;
	wmma.mma.sync.aligned.row.col.m16n16k16.s32.s8.s8.s32 {%r827, %r828, %r829, %r830, %r831, %r832, %r833, %r834}, {%r823, %r824}, {%r825, %r826}, {%r815, %r816, %r817, %r818, %r819, %r820, %r821, %r822};
	add.s64 	%rd144, %rd6, 1104;
	wmma.load.a.sync.aligned.row.m16n16k16.global.s8 	{%r835, %r836}, [%rd144], %r5;
	add.s64 	%rd145, %rd7, 9043968;
	wmma.load.b.sync.aligned.col.m16n16k16.global.s8 	{%r837, %r838}, [%rd145], %r5;
	wmma.mma.sync.aligned.row.col.m16n16k16.s32.s8.s8.s32 {%r839, %r840, %r841, %r842, %r843, %r844, %r845, %r846}, {%r835, %r836}, {%r837, %r838}, {%r827, %r828, %r829, %r830, %r831, %r832, %r833, %r834};
	add.s64 	%rd146, %rd6, 1120;
	wmma.load.a.sync.aligned.row.m16n16k16.global.s8 	{%r847, %r848}, [%rd146], %r5;
	add.s64 	%rd147, %rd7, 9175040;
	wmma.load.b.sync.aligned.col.m16n16k16.global.s8 	{%r849, %r850}, [%rd147], %r5;
	wmma.mma.sync.aligned.row.col.m16n16k16.s32.s8.s8.s32 {%r851, %r852, %r853, %r854, %r855, %r856, %r857, %r858}, {%r847, %r848}, {%r849, %r850}, {%r839, %r840, %r841, %r842, %r843, %r844, %r845, %r846};
	add.s64 	%rd148, %rd6, 1136;
	wmma.load.a.sync.aligned.row.m16n16k16.global.s8 	{%r859, %r860}, [%rd148], %r5;
	add.s64 	%rd149, %rd7, 9306112;
	wmma.load.b.sync.aligned.col.m16n16k16.global.s8 	{%r861, %r862}, [%rd149], %r5;
	wmma.mma.sync.aligned.row.col.m16n16k16.s32.s8.s8.s32 {%r863, %r864, %r865, %r866, %r867, %r868, %r869, %r870}, {%r859, %r860}, {%r861, %r862}, {%r851, %r852, %r853, %r854, %r855, %r856, %r857, %r858};
	add.s64 	%rd150, %rd6, 1152;
	wmma.load.a.sync.aligned.row.m16n16k16.global.s8 	{%r871, %r872}, [%rd150], %r5;
	add.s64 	%rd151, %rd7, 9437184;
	wmma.load.b.sync.aligned.col.m16n16k16.global.s8 	{%r873, %r874}, [%rd151], %r5;
	wmma.mma.sync.aligned.row.col.m16n16k16.s32.s8.s8.s32 {%r875, %r876, %r877, %r878, %r879, %r880, %r881, %r882}, {%r871, %r872}, {%r873, %r874}, {%r863, %r864, %r865, %r866, %r867, %r868, %r869, %r870};
	add.s64 	%rd152, %rd6, 1168;
	wmma.load.a.sync.aligned.row.m16n16k16.global.s8 	{%r883, %r884}, [%rd152], %r5;
	add.s64 	%rd153, %rd7, 9568256;
	wmma.load.b.sync.aligned.col.m16n16k16.global.s8 	{%r885, %r886}, [%rd153], %r5;
	wmma.mma.sync.aligned.row.col.m16n16k16.s32.s8.s8.s32 {%r887, %r888, %r889, %r890, %r891, %r892, %r893, %r894}, {%r883, %r884}, {%r885, %r886}, {%r875, %r876, %r877, %r878, %r879, %r880, %r881, %r882};
	add.s64 	%rd154, %rd6, 1184;
	wmma.load.a.sync.aligned.row.m16n16k16.global.s8 	{%r895, %r896}, [%rd154], %r5;
	add.s64 	%rd155, %rd7, 9699328;
	wmma.load.b.sync.aligned.col.m16n16k16.global.s8 	{%r897, %r898}, [%rd155], %r5;
	wmma.mma.sync.aligned.row.col.m16n16k16.s32.s8.s8.s32 {%r899, %r900, %r901, %r902, %r903, %r904, %r905, %r906}, {%r895, %r896}, {%r897, %r898}, {%r887, %r888, %r889, %r890, %r891, %r892, %r893, %r894};
	add.s64 	%rd156, %rd6, 1200;
	wmma.load.a.sync.aligned.row.m16n16k16.global.s8 	{%r907, %r908}, [%rd156], %r5;
	add.s64 	%rd157, %rd7, 9830400;
	wmma.load.b.sync.aligned.col.m16n16k16.global.s8 	{%r909, %r910}, [%rd157], %r5;
	wmma.mma.sync.aligned.row.col.m16n16k16.s32.s8.s8.s32 {%r911, %r912, %r913, %r914, %r915, %r916, %r917, %r918}, {%r907, %r908}, {%r909, %r910}, {%r899, %r900, %r901, %r902, %r903, %r904, %r905, %r906};
	add.s64 	%rd158, %rd6, 1216;
	wmma.load.a.sync.aligned.row.m16n16k16.global.s8 	{%r919, %r920}, [%rd158], %r5;
	add.s64 	%rd159, %rd7, 9961472;
	wmma.load.b.sync.aligned.col.m16n16k16.global.s8 	{%r921, %r922}, [%rd159], %r5;
	wmma.mma.sync.aligned.row.col.m16n16k16.s32.s8.s8.s32 {%r923, %r924, %r925, %r926, %r927, %r928, %r929, %r930}, {%r919, %r920}, {%r921, %r922}, {%r911, %r912, %r913, %r914, %r915, %r916, %r917, %r918};
	add.s64 	%rd160, %rd6, 1232;
	wmma.load.a.sync.aligned.row.m16n16k16.global.s8 	{%r931, %r932}, [%rd160], %r5;
	add.s64 	%rd161, %rd7, 10092544;
	wmma.load.b.sync.aligned.col.m16n16k16.global.s8 	{%r933, %r934}, [%rd161], %r5;
	wmma.mma.sync.aligned.row.col.m16n16k16.s32.s8.s8.s32 {%r935, %r936, %r937, %r938, %r939, %r940, %r941, %r942}, {%r931, %r932}, {%r933, %r934}, {%r923, %r924, %r925, %r926, %r927, %r928, %r929, %r930};
	add.s64 	%rd162, %rd6, 1248;
	wmma.load.a.sync.aligned.row.m16n16k16.global.s8 	{%r943, %r944}, [%rd162], %r5;
	add.s64 	%rd163, %rd7, 10223616;
	wmma.load.b.sync.aligned.col.m16n16k16.global.s8 	{%r945, %r946}, [%rd163], %r5;
	wmma.mma.sync.aligned.row.col.m16n16k16.s32.s8.s8.s32 {%r947, %r948, %r949, %r950, %r951, %r952, %r953, %r954}, {%r943, %r944}, {%r945, %r946}, {%r935, %r936, %r937, %r938, %r939, %r940, %r941, %r942};
	add.s64 	%rd164, %rd6, 1264;
	wmma.load.a.sync.aligned.row.m16n16k16.global.s8 	{%r955, %r956}, [%rd164], %r5;
	add.s64 	%rd165, %rd7, 10354688;
	wmma.load.b.sync.aligned.col.m16n16k16.global.s8 	{%r957, %r958}, [%rd165], %r5;
	wmma.mma.sync.aligned.row.col.m16n16k16.s32.s8.s8.s32 {%r959, %r960, %r961, %r962, %r963, %r964, %r965, %r966}, {%r955, %r956}, {%r957, %r958}, {%r947, %r948, %r949, %r950, %r951, %r952, %r953, %r954};
	add.s64 	%rd166, %rd6, 1280;
	wmma.load.a.sync.aligned.row.m16n16k16.global.s8 	{%r967, %r968}, [%rd166], %r5;
	add.s64 	%rd167, %rd7, 10485760;
	wmma.load.b.sync.aligned.col.m16n16k16.global.s8 	{%r969, %r970}, [%rd167], %r5;
	wmma.mma.sync.aligned.row.col.m16n16k16.s32.s8.s8.s32 {%r971, %r972, %r973, %r974, %r975, %r976, %r977, %r978}, {%r967, %r968}, {%r969, %r970}, {%r959, %r960, %r961, %r962, %r963, %r964, %r965, %r966};
	add.s64 	%rd168, %rd6, 1296;
	wmma.load.a.sync.aligned.row.m16n16k16.global.s8 	{%r979, %r980}, [%rd168], %r5;
	add.s64 	%rd169, %rd7, 10616832;
	wmma.load.b.sync.aligned.col.m16n16k16.global.s8 	{%r981, %r982}, [%rd169], %r5;
	wmma.mma.sync.aligned.row.col.m16n16k16.s32.s8.s8.s32 {%r983, %r984, %r985, %r986, %r987, %r988, %r989, %r990}, {%r979, %r980}, {%r981, %r982}, {%r971, %r972, %r973, %r974, %r975, %r976, %r977, %r978};
	add.s64 	%rd170, %rd6, 1312;
	wmma.load.a.sync.aligned.row.m16n16k16.global.s8 	{%r991, %r992}, [%rd170], %r5;
	add.s64 	%rd171, %rd7, 10747904;
	wmma.load.b.sync.aligned.col.m16n16k16.global.s8 	{%r993, %r994}, [%rd171], %r5;
	wmma.mma.sync.aligned.row.col.m16n16k16.s32.s8.s8.s32 {%r995, %r996, %r997, %r998, %r999, %r1000, %r1001, %r1002}, {%r991, %r992}, {%r993, %r994}, {%r983, %r984, %r985, %r986, %r987, %r988, %r989, %r990};
	add.s64 	%rd172, %rd6, 1328;
	wmma.load.a.sync.aligned.row.m16n16k16.global.s8 	{%r1003, %r1004}, [%rd172], %r5;
	add.s64 	%rd173, %rd7, 10878976;
	wmma.load.b.sync.aligned.col.m16n16k16.global.s8 	{%r1005, %r1006}, [%rd173], %r5;
	wmma.mma.sync.aligned.row.col.m16n16k16.s32.s8.s8.s32 {%r1007, %r1008, %r1009, %r1010, %r1011, %r1012, %r1013, %r1014}, {%r1003, %r1004}, {%r1005, %r1006}, {%r995, %r996, %r997, %r998, %r999, %r1000, %r1001, %r1002};
	add.s64 	%rd174, %rd6, 1344;
	wmma.load.a.sync.aligned.row.m16n16k16.global.s8 	{%r1015, %r1016}, [%rd174], %r5;
	add.s64 	%rd175, %rd7, 11010048;
	wmma.load.b.sync.aligned.col.m16n16k16.global.s8 	{%r1017, %r1018}, [%rd175], %r5;
	wmma.mma.sync.aligned.row.col.m16n16k16.s32.s8.s8.s32 {%r1019, %r1020, %r1021, %r1022, %r1023, %r1024, %r1025, %r1026}, {%r1015, %r1016}, {%r1017, %r1018}, {%r1007, %r1008, %r1009, %r1010, %r1011, %r1012, %r1013, %r1014};
	add.s64 	%rd176, %rd6, 1360;
	wmma.load.a.sync.aligned.row.m16n16k16.global.s8 	{%r1027, %r1028}, [%rd176], %r5;
	add.s64 	%rd177, %rd7, 11141120;
	wmma.load.b.sync.aligned.col.m16n16k16.global.s8 	{%r1029, %r1030}, [%rd177], %r5;
	wmma.mma.sync.aligned.row.col.m16n16k16.s32.s8.s8.s32 {%r1031, %r1032, %r1033, %r1034, %r1035, %r1036, %r1037, %r1038}, {%r1027, %r1028}, {%r1029, %r1030}, {%r1019, %r1020, %r1021, %r1022, %r1023, %r1024, %r1025, %r1026};
	add.s64 	%rd178, %rd6, 1376;
	wmma.load.a.sync.aligned.row.m16n16k16.global.s8 	{%r1039, %r1040}, [%rd178], %r5;
	add.s64 	%rd179, %rd7, 11272192;
	wmma.load.b.sync.aligned.col.m16n16k16.global.s8 	{%r1041, %r1042}, [%rd179], %r5;
	wmma.mma.sync.aligned.row.col.m16n16k16.s32.s8.s8.s32 {%r1043, %r1044, %r1045, %r1046, %r1047, %r1048, %r1049, %r1050}, {%r1039, %r1040}, {%r1041, %r1042}, {%r1031, %r1032, %r1033, %r1034, %r1035, %r1036, %r1037, %r1038};
	add.s64 	%rd180, %rd6, 1392;
	wmma.load.a.sync.aligned.row.m16n16k16.global.s8 	{%r1051, %r1052}, [%rd180], %r5;
	add.s64 	%rd181, %rd7, 11403264;
	wmma.load.b.sync.aligned.col.m16n16k16.global.s8 	{%r1053, %r1054}, [%rd181], %r5;
	wmma.mma.sync.aligned.row.col.m16n16k16.s32.s8.s8.s32 {%r1055, %r1056, %r1057, %r1058, %r1059, %r1060, %r1061, %r1062}, {%r1051, %r1052}, {%r1053, %r1054}, {%r1043, %r1044, %r1045, %r1046, %r1047, %r1048, %r1049, %r1050};
	add.s64 	%rd182, %rd6, 1408;
	wmma.load.a.sync.aligned.row.m16n16k16.global.s8 	{%r1063, %r1064}, [%rd182], %r5;
	add.s64 	%rd183, %rd7, 11534336;
	wmma.load.b.sync.aligned.col.m16n16k16.global.s8 	{%r1065, %r1066}, [%rd183], %r5;
	wmma.mma.sync.aligned.row.col.m16n16k16.s32.s8.s8.s32 {%r1067, %r1068, %r1069, %r1070, %r1071, %r1072, %r1073, %r1074}, {%r1063, %r1064}, {%r1065, %r1066}, {%r1055, %r1056, %r1057, %r1058, %r1059, %r1060, %r1061, %r1062};
	add.s64 	%rd184, %rd6, 1424;
	wmma.load.a.sync.aligned.row.m16n16k16.global.s8 	{%r1075, %r1076}, [%rd184], %r5;
	add.s64 	%rd185, %rd7, 11665408;
	wmma.load.b.sync.aligned.col.m16n16k16.global.s8 	{%r1077, %r1078}, [%rd185], %r5;
	wmma.mma.sync.aligned.row.col.m16n16k16.s32.s8.s8.s32 {%r1079, %r1080, %r1081, %r1082, %r1083, %r1084, %r1085, %r1086}, {%r1075, %r1076}, {%r1077, %r1078}, {%r1067, %r1068, %r1069, %r1070, %r1071, %r1072, %r1073, %r1074};
	add.s64 	%rd186, %rd6, 1440;
	wmma.load.a.sync.aligned.row.m16n16k16.global.s8 	{%r1087, %r1088}, [%rd186], %r5;
	add.s64 	%rd187, %rd7, 11796480;
	wmma.load.b.sync.aligned.col.m16n16k16.global.s8 	{%r1089, %r1090}, [%rd187], %r5;
	wmma.mma.sync.aligned.row.col.m16n16k16.s32.s8.s8.s32 {%r1091, %r1092, %r1093, %r1094, %r1095, %r1096, %r1097, %r1098}, {%r1087, %r1088}, {%r1089, %r1090}, {%r1079, %r1080, %r1081, %r1082, %r1083, %r1084, %r1085, %r1086};
	add.s64 	%rd188, %rd6, 1456;
	wmma.load.a.sync.aligned.row.m16n16k16.global.s8 	{%r1099, %r1100}, [%rd188], %r5;
	add.s64 	%rd189, %rd7, 11927552;
	wmma.load.b.sync.aligned.col.m16n16k16.global.s8 	{%r1101, %r1102}, [%rd189], %r5;
	wmma.mma.sync.aligned.row.col.m16n16k16.s32.s8.s8.s32 {%r1103, %r1104, %r1105, %r1106, %r1107, %r1108, %r1109, %r1110}, {%r1099, %r1100}, {%r1101, %r1102}, {%r1091, %r1092, %r1093, %r1094, %r1095, %r1096, %r1097, %r1098};
	add.s64 	%rd190, %rd6, 1472;
	wmma.load.a.sync.aligned.row.m16n16k16.global.s8 	{%r1111, %r1112}, [%rd190], %r5;
	add.s64 	%rd191, %rd7, 12058624;
	wmma.load.b.sync.aligned.col.m16n16k16.global.s8 	{%r1113, %r1114}, [%rd191], %r5;
	wmma.mma.sync.aligned.row.col.m16n16k16.s32.s8.s8.s32 {%r1115, %r1116, %r1117, %r1118, %r1119, %r1120, %r1121, %r1122}, {%r1111, %r1112}, {%r1113, %r1114}, {%r1103, %r1104, %r1105, %r1106, %r1107, %r1108, %r1109, %r1110};
	add.s64 	%rd192, %rd6, 1488;
	wmma.load.a.sync.aligned.row.m16n16k16.global.s8 	{%r1123, %r1124}, [%rd192], %r5;
	add.s64 	%rd193, %rd7, 12189696;
	wmma.load.b.sync.aligned.col.m16n16k16.global.s8 	{%r1125, %r1126}, [%rd193], %r5;
	wmma.mma.sync.aligned.row.col.m16n16k16.s32.s8.s8.s32 {%r1127, %r1128, %r1129, %r1130, %r1131, %r1132, %r1133, %r1134}, {%r1123, %r1124}, {%r1125, %r1126}, {%r1115, %r1116, %r1117, %r1118, %r1119, %r1120, %r1121, %r1122};
	add.s64 	%rd194, %rd6, 1504;
	wmma.load.a.sync.aligned.row.m16n16k16.global.s8 	{%r1135, %r1136}, [%rd194], %r5;
	add.s64 	%rd195, %rd7, 12320768;
	wmma.load.b.sync.aligned.col.m16n16k16.global.s8 	{%r1137, %r1138}, [%rd195], %r5;
	wmma.mma.sync.aligned.row.col.m16n16k16.s32.s8.s8.s32 {%r1139, %r1140, %r1141, %r1142, %r1143, %r1144, %r1145, %r1146}, {%r1135, %r1136}, {%r1137, %r1138}, {%r1127, %r1128, %r1129, %r1130, %r1131, %r1132, %r1133, %r1134};
	add.s64 	%rd196, %rd6, 1520;
	wmma.load.a.sync.aligned.row.m16n16k16.global.s8 	{%r1147, %r1148}, [%rd196], %r5;
	add.s64 	%rd197, %rd7, 12451840;
	wmma.load.b.sync.aligned.col.m16n16k16.global.s8 	{%r1149, %r1150}, [%rd197], %r5;
	wmma.mma.sync.aligned.row.col.m16n16k16.s32.s8.s8.s32 {%r1151, %r1152, %r1153, %r1154, %r1155, %r1156, %r1157, %r1158}, {%r1147, %r1148}, {%r1149, %r1150}, {%r1139, %r1140, %r1141, %r1142, %r1143, %r1144, %r1145, %r1146};
	add.s64 	%rd198, %rd6, 1536;
	wmma.load.a.sync.aligned.row.m16n16k16.global.s8 	{%r1159, %r1160}, [%rd198], %r5;
	add.s64 	%rd199, %rd7, 12582912;
	wmma.load.b.sync.aligned.col.m16n16k16.global.s8 	{%r1161, %r1162}, [%rd199], %r5;
	wmma.mma.sync.aligned.row.col.m16n16k16.s32.s8.s8.s32 {%r1163, %r1164, %r1165, %r1166, %r1167, %r1168, %r1169, %r1170}, {%r1159, %r1160}, {%r1161, %r1162}, {%r1151, %r1152, %r1153, %r1154, %r1155, %r1156, %r1157, %r1158};
	add.s64 	%rd200, %rd6, 1552;
	wmma.load.a.sync.aligned.row.m16n16k16.global.s8 	{%r1171, %r1172}, [%rd200], %r5;
	add.s64 	%rd201, %rd7, 12713984;
	wmma.load.b.sync.aligned.col.m16n16k16.global.s8 	{%r1173, %r1174}, [%rd201], %r5;
	wmma.mma.sync.aligned.row.col.m16n16k16.s32.s8.s8.s32 {%r1175, %r1176, %r1177, %r1178, %r1179, %r1180, %r1181, %r1182}, {%r1171, %r1172}, {%r1173, %r1174}, {%r1163, %r1164, %r1165, %r1166, %r1167, %r1168, %r1169, %r1170};
	add.s64 	%rd202, %rd6, 1568;
	wmma.load.a.sync.aligned.row.m16n16k16.global.s8 	{%r1183, %r1184}, [%rd202], %r5;
	add.s64 	%rd203, %rd7, 12845056;
	wmma.load.b.sync.aligned.col.m16n16k16.global.s8 	{%r1185, %r1186}, [%rd203], %r5;
	wmma.mma.sync.aligned.row.col.m16n16k16.s32.s8.s8.s32 {%r1187, %r1188, %r1189, %r1190, %r1191, %r1192, %r1193, %r1194}, {%r1183, %r1184}, {%r1185, %r1186}, {%r1175, %r1176, %r1177, %r1178, %r1179, %r1180, %r1181, %r1182};
	add.s64 	%rd204, %rd6, 1584;
	wmma.load.a.sync.aligned.row.m16n16k16.global.s8 	{%r1195, %r1196}, [%rd204], %r5;
	add.s64 	%rd205, %rd7, 12976128;
	wmma.load.b.sync.aligned.col.m16n16k16.global.s8 	{%r1197, %r1198}, [%rd205], %r5;
	wmma.mma.sync.aligned.row.col.m16n16k16.s32.s8.s8.s32 {%r1199, %r1200, %r1201, %r1202, %r1203, %r1204, %r1205, %r1206}, {%r1195, %r1196}, {%r1197, %r1198}, {%r1187, %r1188, %r1189, %r1190, %r1191, %r1192, %r1193, %r1194};
	add.s64 	%rd206, %rd6, 1600;
	wmma.load.a.sync.aligned.row.m16n16k16.global.s8 	{%r1207, %r1208}, [%rd206], %r5;
	add.s64 	%rd207, %rd7, 13107200;
	wmma.load.b.sync.aligned.col.m16n16k16.global.s8 	{%r1209, %r1210}, [%rd207], %r5;
	wmma.mma.sync.aligned.row.col.m16n16k16.s32.s8.s8.s32 {%r1211, %r1212, %r1213, %r1214, %r1215, %r1216, %r1217, %r1218}, {%r1207, %r1208}, {%r1209, %r1210}, {%r1199, %r1200, %r1201, %r1202, %r1203, %r1204, %r1205, %r1206};
	add.s64 	%rd208, %rd6, 1616;
	wmma.load.a.sync.aligned.row.m16n16k16.global.s8 	{%r1219, %r1220}, [%rd208], %r5;
	add.s64 	%rd209, %rd7, 13238272;
	wmma.load.b.sync.aligned.col.m16n16k16.global.s8 	{%r1221, %r1222}, [%rd209], %r5;
	wmma.mma.sync.aligned.row.col.m16n16k16.s32.s8.s8.s32 {%r1223, %r1224, %r1225, %r1226, %r1227, %r1228, %r1229, %r1230}, {%r1219, %r1220}, {%r1221, %r1222}, {%r1211, %r1212, %r1213, %r1214, %r1215, %r1216, %r1217, %r1218};
	add.s64 	%rd210, %rd6, 1632;
	wmma.load.a.sync.aligned.row.m16n16k16.global.s8 	{%r1231, %r1232}, [%rd210], %r5;
	add.s64 	%rd211, %rd7, 13369344;
	wmma.load.b.sync.aligned.col.m16n16k16.global.s8 	{%r1233, %r1234}, [%rd211], %r5;
	wmma.mma.sync.aligned.row.col.m16n16k16.s32.s8.s8.s32 {%r1235, %r1236, %r1237, %r1238, %r1239, %r1240, %r1241, %r1242}, {%r1231, %r1232}, {%r1233, %r1234}, {%r1223, %r1224, %r1225, %r1226, %r1227, %r1228, %r1229, %r1230};
	add.s64 	%rd212, %rd6, 1648;
	wmma.load.a.sync.aligned.row.m16n16k16.global.s8 	{%r1243, %r1244}, [%rd212], %r5;
	add.s64 	%rd213, %rd7, 13500416;
	wmma.load.b.sync.aligned.col.m16n16k16.global.s8 	{%r1245, %r1246}, [%rd213], %r5;
	wmma.mma.sync.aligned.row.col.m16n16k16.s32.s8.s8.s32 {%r1247, %r1248, %r1249, %r1250, %r1251, %r1252, %r1253, %r1254}, {%r1243, %r1244}, {%r1245, %r1246}, {%r1235, %r1236, %r1237, %r1238, %r1239, %r1240, %r1241, %r1242};
	add.s64 	%rd214, %rd6, 1664;
	wmma.load.a.sync.aligned.row.m16n16k16.global.s8 	{%r1255, %r1256}, [%rd214], %r5;
	add.s64 	%rd215, %rd7, 13631488;
	wmma.load.b.sync.aligned.col.m16n16k16.global.s8 	{%r1257, %r1258}, [%rd215], %r5;
	wmma.mma.sync.aligned.row.col.m16n16k16.s32.s8.s8.s32 {%r1259, %r1260, %r1261, %r1262, %r1263, %r1264, %r1265, %r1266}, {%r1255, %r1256}, {%r1257, %r1258}, {%r1247, %r1248, %r1249, %r1250, %r1251, %r1252, %r1253, %r1254};
	add.s64 	%rd216, %rd6, 1680;
	wmma.load.a.sync.aligned.row.m16n16k16.global.s8 	{%r1267, %r1268}, [%rd216], %r5;
	add.s64 	%rd217, %rd7, 13762560;
	wmma.load.b.sync.aligned.col.m16n16k16.global.s8 	{%r1269, %r1270}, [%rd217], %r5;
	wmma.mma.sync.aligned.row.col.m16n16k16.s32.s8.s8.s32 {%r1271, %r1272, %r1273, %r1274, %r1275, %r1276, %r1277, %r1278}, {%r1267, %r1268}, {%r1269, %r1270}, {%r1259, %r1260, %r1261, %r1262, %r1263, %r1264, %r1265, %r1266};
	add.s64 	%rd218, %rd6, 1696;
	wmma.load.a.sync.aligned.row.m16n16k16.global.s8 	{%r1279, %r1280}, [%rd218], %r5;
	add.s64 	%rd219, %rd7, 13893632;
	wmma.load.b.sync.aligned.col.m16n16k16.global.s8 	{%r1281, %r1282}, [%rd219], %r5;
	wmma.mma.sync.aligned.row.col.m16n16k16.s32.s8.s8.s32 {%r1283, %r1284, %r1285, %r1286, %r1287, %r1288, %r1289, %r1290}, {%r1279, %r1280}, {%r1281, %r1282}, {%r1271, %r1272, %r1273, %r1274, %r1275, %r1276, %r1277, %r1278};
	add.s64 	%rd220, %rd6, 1712;
	wmma.load.a.sync.aligned.row.m16n16k16.global.s8 	{%r1291, %r1292}, [%rd220], %r5;
	add.s64 	%rd221, %rd7, 14024704;
	wmma.load.b.sync.aligned.col.m16n16k16.global.s8 	{%r1293, %r1294}, [%rd221], %r5;
	wmma.mma.sync.aligned.row.col.m16n16k16.s32.s8.s8.s32 {%r1295, %r1296, %r1297, %r1298, %r1299, %r1300, %r1301, %r1302}, {%r1291, %r1292}, {%r1293, %r1294}, {%r1283, %r1284, %r1285, %r1286, %r1287, %r1288, %r1289, %r1290};
	add.s64 	%rd222, %rd6, 1728;
	wmma.load.a.sync.aligned.row.m16n16k16.global.s8 	{%r1303, %r1304}, [%rd222], %r5;
	add.s64 	%rd223, %rd7, 14155776;
	wmma.load.b.sync.aligned.col.m16n16k16.global.s8 	{%r1305, %r1306}, [%rd223], %r5;
	wmma.mma.sync.aligned.row.col.m16n16k16.s32.s8.s8.s32 {%r1307, %r1308, %r1309, %r1310, %r1311, %r1312, %r1313, %r1314}, {%r1303, %r1304}, {%r1305, %r1306}, {%r1295, %r1296, %r1297, %r1298, %r1299, %r1300, %r1301, %r1302};
	add.s64 	%rd224, %rd6, 1744;
	wmma.load.a.sync.aligned.row.m16n16k16.global.s8 	{%r1315, %r1316}, [%rd224], %r5;
	add.s64 	%rd225, %rd7, 14286848;
	wmma.load.b.sync.aligned.col.m16n16k16.global.s8 	{%r1317, %r1318}, [%rd225], %r5;
	wmma.mma.sync.aligned.row.col.m16n16k16.s32.s8.s8.s32 {%r1319, %r1320, %r1321, %r1322, %r1323, %r1324, %r1325, %r1326}, {%r1315, %r1316}, {%r1317, %r1318}, {%r1307, %r1308, %r1309, %r1310, %r1311, %r1312, %r1313, %r1314};
	add.s64 	%rd226, %rd6, 1760;
	wmma.load.a.sync.aligned.row.m16n16k16.global.s8 	{%r1327, %r1328}, [%rd226], %r5;
	add.s64 	%rd227, %rd7, 14417920;
	wmma.load.b.sync.aligned.col.m16n16k16.global.s8 	{%r1329, %r1330}, [%rd227], %r5;
	wmma.mma.sync.aligned.row.col.m16n16k16.s32.s8.s8.s32 {%r1331, %r1332, %r1333, %r1334, %r1335, %r1336, %r1337, %r1338}, {%r1327, %r1328}, {%r1329, %r1330}, {%r1319, %r1320, %r1321, %r1322, %r1323, %r1324, %r1325, %r1326};
	add.s64 	%rd228, %rd6, 1776;
	wmma.load.a.sync.aligned.row.m16n16k16.global.s8 	{%r1339, %r1340}, [%rd228], %r5;
	add.s64 	%rd229, %rd7, 14548992;
	wmma.load.b.sync.aligned.col.m16n16k16.global.s8 	{%r1341, %r1342}, [%rd229], %r5;
	wmma.mma.sync.aligned.row.col.m16n16k16.s32.s8.s8.s32 {%r1343, %r1344, %r1345, %r1346, %r1347, %r1348, %r1349, %r1350}, {%r1339, %r1340}, {%r1341, %r1342}, {%r1331, %r1332, %r1333, %r1334, %r1335, %r1336, %r1337, %r1338};
	add.s64 	%rd230, %rd6, 1792;
	wmma.load.a.sync.aligned.row.m16n16k16.global.s8 	{%r1351, %r1352}, [%rd230], %r5;
	add.s64 	%rd231, %rd7, 14680064;
	wmma.load.b.sync.aligned.col.m16n16k16.global.s8 	{%r1353, %r1354}, [%rd231], %r5;
	wmma.mma.sync.aligned.row.col.m16n16k16.s32.s8.s8.s32 {%r1355, %r1356, %r1357, %r1358, %r1359, %r1360, %r1361, %r1362}, {%r1351, %r1352}, {%r1353, %r1354}, {%r1343, %r1344, %r1345, %r1346, %r1347, %r1348, %r1349, %r1350};
	add.s64 	%rd232, %rd6, 1808;
	wmma.load.a.sync.aligned.row.m16n16k16.global.s8 	{%r1363, %r1364}, [%rd232], %r5;
	add.s64 	%rd233, %rd7, 14811136;
	wmma.load.b.sync.aligned.col.m16n16k16.global.s8 	{%r1365, %r1366}, [%rd233], %r5;
	wmma.mma.sync.aligned.row.col.m16n16k16.s32.s8.s8.s32 {%r1367, %r1368, %r1369, %r1370, %r1371, %r1372, %r1373, %r1374}, {%r1363, %r1364}, {%r1365, %r1366}, {%r1355, %r1356, %r1357, %r1358, %r1359, %r1360, %r1361, %r1362};
	add.s64 	%rd234, %rd6, 1824;
	wmma.load.a.sync.aligned.row.m16n16k16.global.s8 	{%r1375, %r1376}, [%rd234], %r5;
	add.s64 	%rd235, %rd7, 14942208;
	wmma.load.b.sync.aligned.col.m16n16k16.global.s8 	{%r1377, %r1378}, [%rd235], %r5;
	wmma.mma.sync.aligned.row.col.m16n16k16.s32.s8.s8.s32 {%r1379, %r1380, %r1381, %r1382, %r1383, %r1384, %r1385, %r1386}, {%r1375, %r1376}, {%r1377, %r1378}, {%r1367, %r1368, %r1369, %r1370, %r1371, %r1372, %r1373, %r1374};
	add.s64 	%rd236, %rd6, 1840;
	wmma.load.a.sync.aligned.row.m16n16k16.global.s8 	{%r1387, %r1388}, [%rd236], %r5;
	add.s64 	%rd237, %rd7, 15073280;
	wmma.load.b.sync.aligned.col.m16n16k16.global.s8 	{%r1389, %r1390}, [%rd237], %r5;
	wmma.mma.sync.aligned.row.col.m16n16k16.s32.s8.s8.s32 {%r1391, %r1392, %r1393, %r1394, %r1395, %r1396, %r1397, %r1398}, {%r1387, %r1388}, {%r1389, %r1390}, {%r1379, %r1380, %r1381, %r1382, %r1383, %r1384, %r1385, %r1386};
	add.s64 	%rd238, %rd6, 1856;
	wmma.load.a.sync.aligned.row.m16n16k16.global.s8 	{%r1399, %r1400}, [%rd238], %r5;
	add.s64 	%rd239, %rd7, 15204352;
	wmma.load.b.sync.aligned.col.m16n16k16.global.s8 	{%r1401, %r1402}, [%rd239], %r5;
	wmma.mma.sync.aligned.row.col.m16n16k16.s32.s8.s8.s32 {%r1403, %r1404, %r1405, %r1406, %r1407, %r1408, %r1409, %r1410}, {%r1399, %r1400}, {%r1401, %r1402}, {%r1391, %r1392, %r1393, %r1394, %r1395, %r1396, %r1397, %r1398};
	add.s64 	%rd240, %rd6, 1872;
	wmma.load.a.sync.aligned.row.m16n16k16.global.s8 	{%r1411, %r1412}, [%rd240], %r5;
	add.s64 	%rd241, %rd7, 15335424;
	wmma.load.b.sync.aligned.col.m16n16k16.global.s8 	{%r1413, %r1414}, [%rd241], %r5;
	wmma.mma.sync.aligned.row.col.m16n16k16.s32.s8.s8.s32 {%r1415, %r1416, %r1417, %r1418, %r1419, %r1420, %r1421, %r1422}, {%r1411, %r1412}, {%r1413, %r1414}, {%r1403, %r1404, %r1405, %r1406, %r1407, %r1408, %r1409, %r1410};
	add.s64 	%rd242, %rd6, 1888;
	wmma.load.a.sync.aligned.row.m16n16k16.global.s8 	{%r1423, %r1424}, [%rd242], %r5;
	add.s64 	%rd243, %rd7, 15466496;
	wmma.load.b.sync.aligned.col.m16n16k16.global.s8 	{%r1425, %r1426}, [%rd243], %r5;
	wmma.mma.sync.aligned.row.col.m16n16k16.s32.s8.s8.s32 {%r1427, %r1428, %r1429, %r1430, %r1431, %r1432, %r1433, %r1434}, {%r1423, %r1424}, {%r1425, %r1426}, {%r1415, %r1416, %r1417, %r1418, %r1419, %r1420, %r1421, %r1422};
	add.s64 	%rd244, %rd6, 1904;
	wmma.load.a.sync.aligned.row.m16n16k16.global.s8 	{%r1435, %r1436}, [%rd244], %r5;
	add.s64 	%rd245, %rd7, 15597568;
	wmma.load.b.sync.aligned.col.m16n16k16.global.s8 	{%r1437, %r1438}, [%rd245], %r5;
	wmma.mma.sync.aligned.row.col.m16n16k16.s32.s8.s8.s32 {%r1439, %r1440, %r1441, %r1442, %r1443, %r1444, %r1445, %r1446}, {%r1435, %r1436}, {%r1437, %r1438}, {%r1427, %r1428, %r1429, %r1430, %r1431, %r1432, %r1433, %r1434};
	add.s64 	%rd246, %rd6, 1920;
	wmma.load.a.sync.aligned.row.m16n16k16.global.s8 	{%r1447, %r1448}, [%rd246], %r5;
	add.s64 	%rd247, %rd7, 15728640;
	wmma.load.b.sync.aligned.col.m16n16k16.global.s8 	{%r1449, %r1450}, [%rd247], %r5;
	wmma.mma.sync.aligned.row.col.m16n16k16.s32.s8.s8.s32 {%r1451, %r1452, %r1453, %r1454, %r1455, %r1456, %r1457, %r1458}, {%r1447, %r1448}, {%r1449, %r1450}, {%r1439, %r1440, %r1441, %r1442, %r1443, %r1444, %r1445, %r1446};
	add.s64 	%rd248, %rd6, 1936;
	wmma.load.a.sync.aligned.row.m16n16k16.global.s8 	{%r1459, %r1460}, [%rd248], %r5;
	add.s64 	%rd249, %rd7, 15859712;
	wmma.load.b.sync.aligned.col.m16n16k16.global.s8 	{%r1461, %r1462}, [%rd249], %r5;
	wmma.mma.sync.aligned.row.col.m16n16k16.s32.s8.s8.s32 {%r1463, %r1464, %r1465, %r1466, %r1467, %r1468, %r1469, %r1470}, {%r1459, %r1460}, {%r1461, %r1462}, {%r1451, %r1452, %r1453, %r1454, %r1455, %r1456, %r1457, %r1458};
	add.s64 	%rd250, %rd6, 1952;
	wmma.load.a.sync.aligned.row.m16n16k16.global.s8 	{%r1471, %r1472}, [%rd250], %r5;
	add.s64 	%rd251, %rd7, 15990784;
	wmma.load.b.sync.aligned.col.m16n16k16.global.s8 	{%r1473, %r1474}, [%rd251], %r5;
	wmma.mma.sync.aligned.row.col.m16n16k16.s32.s8.s8.s32 {%r1475, %r1476, %r1477, %r1478, %r1479, %r1480, %r1481, %r1482}, {%r1471, %r1472}, {%r1473, %r1474}, {%r1463, %r1464, %r1465, %r1466, %r1467, %r1468, %r1469, %r1470};
	add.s64 	%rd252, %rd6, 1968;
	wmma.load.a.sync.aligned.row.m16n16k16.global.s8 	{%r1483, %r1484}, [%rd252], %r5;
	add.s64 	%rd253, %rd7, 16121856;
	wmma.load.b.sync.aligned.col.m16n16k16.global.s8 	{%r1485, %r1486}, [%rd253], %r5;
	wmma.mma.sync.aligned.row.col.m16n16k16.s32.s8.s8.s32 {%r1487, %r1488, %r1489, %r1490, %r1491, %r1492, %r1493, %r1494}, {%r1483, %r1484}, {%r1485, %r1486}, {%r1475, %r1476, %r1477, %r1478, %r1479, %r1480, %r1481, %r1482};
	add.s64 	%rd254, %rd6, 1984;
	wmma.load.a.sync.aligned.row.m16n16k16.global.s8 	{%r1495, %r1496}, [%rd254], %r5;
	add.s64 	%rd255, %rd7, 16252928;
	wmma.load.b.sync.aligned.col.m16n16k16.global.s8 	{%r1497, %r1498}, [%rd255], %r5;
	wmma.mma.sync.aligned.row.col.m16n16k16.s32.s8.s8.s32 {%r1499, %r1500, %r1501, %r1502, %r1503, %r1504, %r1505, %r1506}, {%r1495, %r1496}, {%r1497, %r1498}, {%r1487, %r1488, %r1489, %r1490, %r1491, %r1492, %r1493, %r1494};
	add.s64 	%rd256, %rd6, 2000;
	wmma.load.a.sync.aligned.row.m16n16k16.global.s8 	{%r1507, %r1508}, [%rd256], %r5;
	add.s64 	%rd257, %rd7, 16384000;
	wmma.load.b.sync.aligned.col.m16n16k16.global.s8 	{%r1509, %r1510}, [%rd257], %r5;
	wmma.mma.sync.aligned.row.col.m16n16k16.s32.s8.s8.s32 {%r1511, %r1512, %r1513, %r1514, %r1515, %r1516, %r1517, %r1518}, {%r1507, %r1508}, {%r1509, %r1510}, {%r1499, %r1500, %r1501, %r1502, %r1503, %r1504, %r1505, %r1506};
	add.s64 	%rd258, %rd6, 2016;
	wmma.load.a.sync.aligned.row.m16n16k16.global.s8 	{%r1519, %r1520}, [%rd258], %r5;
	add.s64 	%rd259, %rd7, 16515072;
	wmma.load.b.sync.aligned.col.m16n16k16.global.s8 	{%r1521, %r1522}, [%rd259], %r5;
	wmma.mma.sync.aligned.row.col.m16n16k16.s32.s8.s8.s32 {%r1523, %r1524, %r1525, %r1526, %r1527, %r1528, %r1529, %r1530}, {%r1519, %r1520}, {%r1521, %r1522}, {%r1511, %r1512, %r1513, %r1514, %r1515, %r1516, %r1517, %r1518};
	add.s64 	%rd260, %rd6, 2032;
	wmma.load.a.sync.aligned.row.m16n16k16.global.s8 	{%r1531, %r1532}, [%rd260], %r5;
	add.s64 	%rd261, %rd7, 16646144;
	wmma.load.b.sync.aligned.col.m16n16k16.global.s8 	{%r1533, %r1534}, [%rd261], %r5;
	wmma.mma.sync.aligned.row.col.m16n16k16.s32.s8.s8.s32 {%r1535, %r1536, %r1537, %r1538, %r1539, %r1540, %r1541, %r1542}, {%r1531, %r1532}, {%r1533, %r1534}, {%r1523, %r1524, %r1525, %r1526, %r1527, %r1528, %r1529, %r1530};
	cvta.to.global.u64 	%rd262, %rd2;
	shl.b32 	%r1543, %r1, 13;
	mul.wide.u32 	%rd263, %r1543, 16;
	add.s64 	%rd264, %rd263, %rd5;
	shl.b64 	%rd265, %rd264, 2;
	add.s64 	%rd266, %rd262, %rd265;
	mov.b32 	%r1544, 8192;
	wmma.store.d.sync.aligned.col.m16n16k16.global.s32 	[%rd266], {%r1535, %r1536, %r1537, %r1538, %r1539, %r1540, %r1541, %r1542}, %r1544;
	ret;

}
	// .globl	_Z8cuMatMulPcPi
.visible .entry _Z8cuMatMulPcPi(
	.param .u64 .ptr .align 1 _Z8cuMatMulPcPi_param_0,
	.param .u64 .ptr .align 1 _Z8cuMatMulPcPi_param_1
)
{
	.reg .pred 	%p<3>;
	.reg .b32 	%r<423>;
	.reg .b64 	%rd<632>;

	mov.u32 	%r3, %ctaid.x;
	mov.u32 	%r4, %ntid.x;
	mov.u32 	%r5, %tid.x;
	mad.lo.s32 	%r6, %r3, %r4, %r5;
	shr.s32 	%r7, %r6, 31;
	shr.u32 	%r8, %r7, 21;
	add.s32 	%r9, %r6, %r8;
	shr.s32 	%r1, %r9, 11;
	and.b32  	%r10, %r9, -2048;
	sub.s32 	%r2, %r6, %r10;
	add.s32 	%r11, %r6, 4095;
	setp.lt.u32 	%p1, %r11, 2048;
	@%p1 bra 	$L__BB2_3;
	shl.b32 	%r12, %r1, 3;
	cvt.s64.s32 	%rd631, %r12;
	mov.u64 	%rd6, W_map;
	cvt.s64.s32 	%rd9, %r2;
	mul.wide.s32 	%rd10, %r2, 2048;
	add.s32 	%r422, %r12, 8;
	cvt.s64.s32 	%rd628, %r422;
$L__BB2_2:
	ld.param.u64 	%rd630, [_Z8cuMatMulPcPi_param_1];
	ld.param.u64 	%rd629, [_Z8cuMatMulPcPi_param_0];
	mad.lo.s64 	%rd7, %rd631, 408, %rd6;
	ld.global.u16 	%rd8, [%rd7];
	add.s64 	%rd11, %rd10, %rd8;
	cvta.to.global.u64 	%rd12, %rd629;
	add.s64 	%rd13, %rd12, %rd11;
	ld.global.s8 	%r13, [%rd13];
	ld.global.u16 	%rd14, [%rd7+2];
	add.s64 	%rd15, %rd10, %rd14;
	add.s64 	%rd16, %rd12, %rd15;
	ld.global.s8 	%r14, [%rd16];
	add.s32 	%r15, %r13, %r14;
	ld.global.u16 	%rd17, [%rd7+4];
	add.s64 	%rd18, %rd10, %rd17;
	add.s64 	%rd19, %rd12, %rd18;
	ld.global.s8 	%r16, [%rd19];
	add.s32 	%r17, %r15, %r16;
	ld.global.u16 	%rd20, [%rd7+6];
	add.s64 	%rd21, %rd10, %rd20;
	add.s64 	%rd22, %rd12, %rd21;
	ld.global.s8 	%r18, [%rd22];
	add.s32 	%r19, %r17, %r18;
	ld.global.u16 	%rd23, [%rd7+8];
	add.s64 	%rd24, %rd10, %rd23;
	add.s64 	%rd25, %rd12, %rd24;
	ld.global.s8 	%r20, [%rd25];
	add.s32 	%r21, %r19, %r20;
	ld.global.u16 	%rd26, [%rd7+10];
	add.s64 	%rd27, %rd10, %rd26;
	add.s64 	%rd28, %rd12, %rd27;
	ld.global.s8 	%r22, [%rd28];
	add.s32 	%r23, %r21, %r22;
	ld.global.u16 	%rd29, [%rd7+12];
	add.s64 	%rd30, %rd10, %rd29;
	add.s64 	%rd31, %rd12, %rd30;
	ld.global.s8 	%r24, [%rd31];
	add.s32 	%r25, %r23, %r24;
	ld.global.u16 	%rd32, [%rd7+14];
	add.s64 	%rd33, %rd10, %rd32;
	add.s64 	%rd34, %rd12, %rd33;
	ld.global.s8 	%r26, [%rd34];
	add.s32 	%r27, %r25, %r26;
	ld.global.u16 	%rd35, [%rd7+16];
	add.s64 	%rd36, %rd10, %rd35;
	add.s64 	%rd37, %rd12, %rd36;
	ld.global.s8 	%r28, [%rd37];
	add.s32 	%r29, %r27, %r28;
	ld.global.u16 	%rd38, [%rd7+18];
	add.s64 	%rd39, %rd10, %rd38;
	add.s64 	%rd40, %rd12, %rd39;
	ld.global.s8 	%r30, [%rd40];
	add.s32 	%r31, %r29, %r30;
	ld.global.u16 	%rd41, [%rd7+20];
	add.s64 	%rd42, %rd10, %rd41;
	add.s64 	%rd43, %rd12, %rd42;
	ld.global.s8 	%r32, [%rd43];
	add.s32 	%r33, %r31, %r32;
	ld.global.u16 	%rd44, [%rd7+22];
	add.s64 	%rd45, %rd10, %rd44;
	add.s64 	%rd46, %rd12, %rd45;
	ld.global.s8 	%r34, [%rd46];
	add.s32 	%r35, %r33, %r34;
	ld.global.u16 	%rd47, [%rd7+24];
	add.s64 	%rd48, %rd10, %rd47;
	add.s64 	%rd49, %rd12, %rd48;
	ld.global.s8 	%r36, [%rd49];
	add.s32 	%r37, %r35, %r36;
	ld.global.u16 	%rd50, [%rd7+26];
	add.s64 	%rd51, %rd10, %rd50;
	add.s64 	%rd52, %rd12, %rd51;
	ld.global.s8 	%r38, [%rd52];
	add.s32 	%r39, %r37, %r38;
	ld.global.u16 	%rd53, [%rd7+28];
	add.s64 	%rd54, %rd10, %rd53;
	add.s64 	%rd55, %rd12, %rd54;
	ld.global.s8 	%r40, [%rd55];
	add.s32 	%r41, %r39, %r40;
	ld.global.u16 	%rd56, [%rd7+30];
	add.s64 	%rd57, %rd10, %rd56;
	add.s64 	%rd58, %rd12, %rd57;
	ld.global.s8 	%r42, [%rd58];
	add.s32 	%r43, %r41, %r42;
	ld.global.u16 	%rd59, [%rd7+32];
	add.s64 	%rd60, %rd10, %rd59;
	add.s64 	%rd61, %rd12, %rd60;
	ld.global.s8 	%r44, [%rd61];
	add.s32 	%r45, %r43, %r44;
	ld.global.u16 	%rd62, [%rd7+34];
	add.s64 	%rd63, %rd10, %rd62;
	add.s64 	%rd64, %rd12, %rd63;
	ld.global.s8 	%r46, [%rd64];
	add.s32 	%r47, %r45, %r46;
	ld.global.u16 	%rd65, [%rd7+36];
	add.s64 	%rd66, %rd10, %rd65;
	add.s64 	%rd67, %rd12, %rd66;
	ld.global.s8 	%r48, [%rd67];
	add.s32 	%r49, %r47, %r48;
	ld.global.u16 	%rd68, [%rd7+38];
	add.s64 	%rd69, %rd10, %rd68;
	add.s64 	%rd70, %rd12, %rd69;
	ld.global.s8 	%r50, [%rd70];
	add.s32 	%r51, %r49, %r50;
	ld.global.u16 	%rd71, [%rd7+40];
	add.s64 	%rd72, %rd10, %rd71;
	add.s64 	%rd73, %rd12, %rd72;
	ld.global.s8 	%r52, [%rd73];
	add.s32 	%r53, %r51, %r52;
	ld.global.u16 	%rd74, [%rd7+42];
	add.s64 	%rd75, %rd10, %rd74;
	add.s64 	%rd76, %rd12, %rd75;
	ld.global.s8 	%r54, [%rd76];
	add.s32 	%r55, %r53, %r54;
	ld.global.u16 	%rd77, [%rd7+44];
	add.s64 	%rd78, %rd10, %rd77;
	add.s64 	%rd79, %rd12, %rd78;
	ld.global.s8 	%r56, [%rd79];
	add.s32 	%r57, %r55, %r56;
	ld.global.u16 	%rd80, [%rd7+46];
	add.s64 	%rd81, %rd10, %rd80;
	add.s64 	%rd82, %rd12, %rd81;
	ld.global.s8 	%r58, [%rd82];
	add.s32 	%r59, %r57, %r58;
	ld.global.u16 	%rd83, [%rd7+48];
	add.s64 	%rd84, %rd10, %rd83;
	add.s64 	%rd85, %rd12, %rd84;
	ld.global.s8 	%r60, [%rd85];
	add.s32 	%r61, %r59, %r60;
	ld.global.u16 	%rd86, [%rd7+50];
	add.s64 	%rd87, %rd10, %rd86;
	add.s64 	%rd88, %rd12, %rd87;
	ld.global.s8 	%r62, [%rd88];
	add.s32 	%r63, %r61, %r62;
	ld.global.u16 	%rd89, [%rd7+52];
	add.s64 	%rd90, %rd10, %rd89;
	add.s64 	%rd91, %rd12, %rd90;
	ld.global.s8 	%r64, [%rd91];
	add.s32 	%r65, %r63, %r64;
	ld.global.u16 	%rd92, [%rd7+54];
	add.s64 	%rd93, %rd10, %rd92;
	add.s64 	%rd94, %rd12, %rd93;
	ld.global.s8 	%r66, [%rd94];
	add.s32 	%r67, %r65, %r66;
	ld.global.u16 	%rd95, [%rd7+56];
	add.s64 	%rd96, %rd10, %rd95;
	add.s64 	%rd97, %rd12, %rd96;
	ld.global.s8 	%r68, [%rd97];
	add.s32 	%r69, %r67, %r68;
	ld.global.u16 	%rd98, [%rd7+58];
	add.s64 	%rd99, %rd10, %rd98;
	add.s64 	%rd100, %rd12, %rd99;
	ld.global.s8 	%r70, [%rd100];
	add.s32 	%r71, %r69, %r70;
	ld.global.u16 	%rd101, [%rd7+60];
	add.s64 	%rd102, %rd10, %rd101;
	add.s64 	%rd103, %rd12, %rd102;
	ld.global.s8 	%r72, [%rd103];
	add.s32 	%r73, %r71, %r72;
	ld.global.u16 	%rd104, [%rd7+62];
	add.s64 	%rd105, %rd10, %rd104;
	add.s64 	%rd106, %rd12, %rd105;
	ld.global.s8 	%r74, [%rd106];
	add.s32 	%r75, %r73, %r74;
	ld.global.u16 	%rd107, [%rd7+64];
	add.s64 	%rd108, %rd10, %rd107;
	add.s64 	%rd109, %rd12, %rd108;
	ld.global.s8 	%r76, [%rd109];
	add.s32 	%r77, %r75, %r76;
	ld.global.u16 	%rd110, [%rd7+66];
	add.s64 	%rd111, %rd10, %rd110;
	add.s64 	%rd112, %rd12, %rd111;
	ld.global.s8 	%r78, [%rd112];
	add.s32 	%r79, %r77, %r78;
	ld.global.u16 	%rd113, [%rd7+68];
	add.s64 	%rd114, %rd10, %rd113;
	add.s64 	%rd115, %rd12, %rd114;
	ld.global.s8 	%r80, [%rd115];
	add.s32 	%r81, %r79, %r80;
	ld.global.u16 	%rd116, [%rd7+70];
	add.s64 	%rd117, %rd10, %rd116;
	add.s64 	%rd118, %rd12, %rd117;
	ld.global.s8 	%r82, [%rd118];
	add.s32 	%r83, %r81, %r82;
	ld.global.u16 	%rd119, [%rd7+72];
	add.s64 	%rd120, %rd10, %rd119;
	add.s64 	%rd121, %rd12, %rd120;
	ld.global.s8 	%r84, [%rd121];
	add.s32 	%r85, %r83, %r84;
	ld.global.u16 	%rd122, [%rd7+74];
	add.s64 	%rd123, %rd10, %rd122;
	add.s64 	%rd124, %rd12, %rd123;
	ld.global.s8 	%r86, [%rd124];
	add.s32 	%r87, %r85, %r86;
	ld.global.u16 	%rd125, [%rd7+76];
	add.s64 	%rd126, %rd10, %rd125;
	add.s64 	%rd127, %rd12, %rd126;
	ld.global.s8 	%r88, [%rd127];
	add.s32 	%r89, %r87, %r88;
	ld.global.u16 	%rd128, [%rd7+78];
	add.s64 	%rd129, %rd10, %rd128;
	add.s64 	%rd130, %rd12, %rd129;
	ld.global.s8 	%r90, [%rd130];
	add.s32 	%r91, %r89, %r90;
	ld.global.u16 	%rd131, [%rd7+80];
	add.s64 	%rd132, %rd10, %rd131;
	add.s64 	%rd133, %rd12, %rd132;
	ld.global.s8 	%r92, [%rd133];
	add.s32 	%r93, %r91, %r92;
	ld.global.u16 	%rd134, [%rd7+82];
	add.s64 	%rd135, %rd10, %rd134;
	add.s64 	%rd136, %rd12, %rd135;
	ld.global.s8 	%r94, [%rd136];
	add.s32 	%r95, %r93, %r94;
	ld.global.u16 	%rd137, [%rd7+84];
	add.s64 	%rd138, %rd10, %rd137;
	add.s64 	%rd139, %rd12, %rd138;
	ld.global.s8 	%r96, [%rd139];
	add.s32 	%r97, %r95, %r96;
	ld.global.u16 	%rd140, [%rd7+86];
	add.s64 	%rd141, %rd10, %rd140;
	add.s64 	%rd142, %rd12, %rd141;
	ld.global.s8 	%r98, [%rd142];
	add.s32 	%r99, %r97, %r98;
	ld.global.u16 	%rd143, [%rd7+88];
	add.s64 	%rd144, %rd10, %rd143;
	add.s64 	%rd145, %rd12, %rd144;
	ld.global.s8 	%r100, [%rd145];
	add.s32 	%r101, %r99, %r100;
	ld.global.u16 	%rd146, [%rd7+90];
	add.s64 	%rd147, %rd10, %rd146;
	add.s64 	%rd148, %rd12, %rd147;
	ld.global.s8 	%r102, [%rd148];
	add.s32 	%r103, %r101, %r102;
	ld.global.u16 	%rd149, [%rd7+92];
	add.s64 	%rd150, %rd10, %rd149;
	add.s64 	%rd151, %rd12, %rd150;
	ld.global.s8 	%r104, [%rd151];
	add.s32 	%r105, %r103, %r104;
	ld.global.u16 	%rd152, [%rd7+94];
	add.s64 	%rd153, %rd10, %rd152;
	add.s64 	%rd154, %rd12, %rd153;
	ld.global.s8 	%r106, [%rd154];
	add.s32 	%r107, %r105, %r106;
	ld.global.u16 	%rd155, [%rd7+96];
	add.s64 	%rd156, %rd10, %rd155;
	add.s64 	%rd157, %rd12, %rd156;
	ld.global.s8 	%r108, [%rd157];
	add.s32 	%r109, %r107, %r108;
	ld.global.u16 	%rd158, [%rd7+98];
	add.s64 	%rd159, %rd10, %rd158;
	add.s64 	%rd160, %rd12, %rd159;
	ld.global.s8 	%r110, [%rd160];
	add.s32 	%r111, %r109, %r110;
	ld.global.u16 	%rd161, [%rd7+100];
	add.s64 	%rd162, %rd10, %rd161;
	add.s64 	%rd163, %rd12, %rd162;
	ld.global.s8 	%r112, [%rd163];
	add.s32 	%r113, %r111, %r112;
	ld.global.u16 	%rd164, [%rd7+102];
	add.s64 	%rd165, %rd10, %rd164;
	add.s64 	%rd166, %rd12, %rd165;
	ld.global.s8 	%r114, [%rd166];
	add.s32 	%r115, %r113, %r114;
	ld.global.u16 	%rd167, [%rd7+104];
	add.s64 	%rd168, %rd10, %rd167;
	add.s64 	%rd169, %rd12, %rd168;
	ld.global.s8 	%r116, [%rd169];
	add.s32 	%r117, %r115, %r116;
	ld.global.u16 	%rd170, [%rd7+106];
	add.s64 	%rd171, %rd10, %rd170;
	add.s64 	%rd172, %rd12, %rd171;
	ld.global.s8 	%r118, [%rd172];
	add.s32 	%r119, %r117, %r118;
	ld.global.u16 	%rd173, [%rd7+108];
	add.s64 	%rd174, %rd10, %rd173;
	add.s64 	%rd175, %rd12, %rd174;
	ld.global.s8 	%r120, [%rd175];
	add.s32 	%r121, %r119, %r120;
	ld.global.u16 	%rd176, [%rd7+110];
	add.s64 	%rd177, %rd10, %rd176;
	add.s64 	%rd178, %rd12, %rd177;
	ld.global.s8 	%r122, [%rd178];
	add.s32 	%r123, %r121, %r122;
	ld.global.u16 	%rd179, [%rd7+112];
	add.s64 	%rd180, %rd10, %rd179;
	add.s64 	%rd181, %rd12, %rd180;
	ld.global.s8 	%r124, [%rd181];
	add.s32 	%r125, %r123, %r124;
	ld.global.u16 	%rd182, [%rd7+114];
	add.s64 	%rd183, %rd10, %rd182;
	add.s64 	%rd184, %rd12, %rd183;
	ld.global.s8 	%r126, [%rd184];
	add.s32 	%r127, %r125, %r126;
	ld.global.u16 	%rd185, [%rd7+116];
	add.s64 	%rd186, %rd10, %rd185;
	add.s64 	%rd187, %rd12, %rd186;
	ld.global.s8 	%r128, [%rd187];
	add.s32 	%r129, %r127, %r128;
	ld.global.u16 	%rd188, [%rd7+118];
	add.s64 	%rd189, %rd10, %rd188;
	add.s64 	%rd190, %rd12, %rd189;
	ld.global.s8 	%r130, [%rd190];
	add.s32 	%r131, %r129, %r130;
	ld.global.u16 	%rd191, [%rd7+120];
	add.s64 	%rd192, %rd10, %rd191;
	add.s64 	%rd193, %rd12, %rd192;
	ld.global.s8 	%r132, [%rd193];
	add.s32 	%r133, %r131, %r132;
	ld.global.u16 	%rd194, [%rd7+122];
	add.s64 	%rd195, %rd10, %rd194;
	add.s64 	%rd196, %rd12, %rd195;
	ld.global.s8 	%r134, [%rd196];
	add.s32 	%r135, %r133, %r134;
	ld.global.u16 	%rd197, [%rd7+124];
	add.s64 	%rd198, %rd10, %rd197;
	add.s64 	%rd199, %rd12, %rd198;
	ld.global.s8 	%r136, [%rd199];
	add.s32 	%r137, %r135, %r136;
	ld.global.u16 	%rd200, [%rd7+126];
	add.s64 	%rd201, %rd10, %rd200;
	add.s64 	%rd202, %rd12, %rd201;
	ld.global.s8 	%r138, [%rd202];
	add.s32 	%r139, %r137, %r138;
	ld.global.u16 	%rd203, [%rd7+128];
	add.s64 	%rd204, %rd10, %rd203;
	add.s64 	%rd205, %rd12, %rd204;
	ld.global.s8 	%r140, [%rd205];
	add.s32 	%r141, %r139, %r140;
	ld.global.u16 	%rd206, [%rd7+130];
	add.s64 	%rd207, %rd10, %rd206;
	add.s64 	%rd208, %rd12, %rd207;
	ld.global.s8 	%r142, [%rd208];
	add.s32 	%r143, %r141, %r142;
	ld.global.u16 	%rd209, [%rd7+132];
	add.s64 	%rd210, %rd10, %rd209;
	add.s64 	%rd211, %rd12, %rd210;
	ld.global.s8 	%r144, [%rd211];
	add.s32 	%r145, %r143, %r144;
	ld.global.u16 	%rd212, [%rd7+134];
	add.s64 	%rd213, %rd10, %rd212;
	add.s64 	%rd214, %rd12, %rd213;
	ld.global.s8 	%r146, [%rd214];
	add.s32 	%r147, %r145, %r146;
	ld.global.u16 	%rd215, [%rd7+136];
	add.s64 	%rd216, %rd10, %rd215;
	add.s64 	%rd217, %rd12, %rd216;
	ld.global.s8 	%r148, [%rd217];
	add.s32 	%r149, %r147, %r148;
	ld.global.u16 	%rd218, [%rd7+138];
	add.s64 	%rd219, %rd10, %rd218;
	add.s64 	%rd220, %rd12, %rd219;
	ld.global.s8 	%r150, [%rd220];
	add.s32 	%r151, %r149, %r150;
	ld.global.u16 	%rd221, [%rd7+140];
	add.s64 	%rd222, %rd10, %rd221;
	add.s64 	%rd223, %rd12, %rd222;
	ld.global.s8 	%r152, [%rd223];
	add.s32 	%r153, %r151, %r152;
	ld.global.u16 	%rd224, [%rd7+142];
	add.s64 	%rd225, %rd10, %rd224;
	add.s64 	%rd226, %rd12, %rd225;
	ld.global.s8 	%r154, [%rd226];
	add.s32 	%r155, %r153, %r154;
	ld.global.u16 	%rd227, [%rd7+144];
	add.s64 	%rd228, %rd10, %rd227;
	add.s64 	%rd229, %rd12, %rd228;
	ld.global.s8 	%r156, [%rd229];
	add.s32 	%r157, %r155, %r156;
	ld.global.u16 	%rd230, [%rd7+146];
	add.s64 	%rd231, %rd10, %rd230;
	add.s64 	%rd232, %rd12, %rd231;
	ld.global.s8 	%r158, [%rd232];
	add.s32 	%r159, %r157, %r158;
	ld.global.u16 	%rd233, [%rd7+148];
	add.s64 	%rd234, %rd10, %rd233;
	add.s64 	%rd235, %rd12, %rd234;
	ld.global.s8 	%r160, [%rd235];
	add.s32 	%r161, %r159, %r160;
	ld.global.u16 	%rd236, [%rd7+150];
	add.s64 	%rd237, %rd10, %rd236;
	add.s64 	%rd238, %rd12, %rd237;
	ld.global.s8 	%r162, [%rd238];
	add.s32 	%r163, %r161, %r162;
	ld.global.u16 	%rd239, [%rd7+152];
	add.s64 	%rd240, %rd10, %rd239;
	add.s64 	%rd241, %rd12, %rd240;
	ld.global.s8 	%r164, [%rd241];
	add.s32 	%r165, %r163, %r164;
	ld.global.u16 	%rd242, [%rd7+154];
	add.s64 	%rd243, %rd10, %rd242;
	add.s64 	%rd244, %rd12, %rd243;
	ld.global.s8 	%r166, [%rd244];
	add.s32 	%r167, %r165, %r166;
	ld.global.u16 	%rd245, [%rd7+156];
	add.s64 	%rd246, %rd10, %rd245;
	add.s64 	%rd247, %rd12, %rd246;
	ld.global.s8 	%r168, [%rd247];
	add.s32 	%r169, %r167, %r168;
	ld.global.u16 	%rd248, [%rd7+158];
	add.s64 	%rd249, %rd10, %rd248;
	add.s64 	%rd250, %rd12, %rd249;
	ld.global.s8 	%r170, [%rd250];
	add.s32 	%r171, %r169, %r170;
	ld.global.u16 	%rd251, [%rd7+160];
	add.s64 	%rd252, %rd10, %rd251;
	add.s64 	%rd253, %rd12, %rd252;
	ld.global.s8 	%r172, [%rd253];
	add.s32 	%r173, %r171, %r172;
	ld.global.u16 	%rd254, [%rd7+162];
	add.s64 	%rd255, %rd10, %rd254;
	add.s64 	%rd256, %rd12, %rd255;
	ld.global.s8 	%r174, [%rd256];
	add.s32 	%r175, %r173, %r174;
	ld.global.u16 	%rd257, [%rd7+164];
	add.s64 	%rd258, %rd10, %rd257;
	add.s64 	%rd259, %rd12, %rd258;
	ld.global.s8 	%r176, [%rd259];
	add.s32 	%r177, %r175, %r176;
	ld.global.u16 	%rd260, [%rd7+166];
	add.s64 	%rd261, %rd10, %rd260;
	add.s64 	%rd262, %rd12, %rd261;
	ld.global.s8 	%r178, [%rd262];
	add.s32 	%r179, %r177, %r178;
	ld.global.u16 	%rd263, [%rd7+168];
	add.s64 	%rd264, %rd10, %rd263;
	add.s64 	%rd265, %rd12, %rd264;
	ld.global.s8 	%r180, [%rd265];
	add.s32 	%r181, %r179, %r180;
	ld.global.u16 	%rd266, [%rd7+170];
	add.s64 	%rd267, %rd10, %rd266;
	add.s64 	%rd268, %rd12, %rd267;
	ld.global.s8 	%r182, [%rd268];
	add.s32 	%r183, %r181, %r182;
	ld.global.u16 	%rd269, [%rd7+172];
	add.s64 	%rd270, %rd10, %rd269;
	add.s64 	%rd271, %rd12, %rd270;
	ld.global.s8 	%r184, [%rd271];
	add.s32 	%r185, %r183, %r184;
	ld.global.u16 	%rd272, [%rd7+174];
	add.s64 	%rd273, %rd10, %rd272;
	add.s64 	%rd274, %rd12, %rd273;
	ld.global.s8 	%r186, [%rd274];
	add.s32 	%r187, %r185, %r186;
	ld.global.u16 	%rd275, [%rd7+176];
	add.s64 	%rd276, %rd10, %rd275;
	add.s64 	%rd277, %rd12, %rd276;
	ld.global.s8 	%r188, [%rd277];
	add.s32 	%r189, %r187, %r188;
	ld.global.u16 	%rd278, [%rd7+178];
	add.s64 	%rd279, %rd10, %rd278;
	add.s64 	%rd280, %rd12, %rd279;
	ld.global.s8 	%r190, [%rd280];
	add.s32 	%r191, %r189, %r190;
	ld.global.u16 	%rd281, [%rd7+180];
	add.s64 	%rd282, %rd10, %rd281;
	add.s64 	%rd283, %rd12, %rd282;
	ld.global.s8 	%r192, [%rd283];
	add.s32 	%r193, %r191, %r192;
	ld.global.u16 	%rd284, [%rd7+182];
	add.s64 	%rd285, %rd10, %rd284;
	add.s64 	%rd286, %rd12, %rd285;
	ld.global.s8 	%r194, [%rd286];
	add.s32 	%r195, %r193, %r194;
	ld.global.u16 	%rd287, [%rd7+184];
	add.s64 	%rd288, %rd10, %rd287;
	add.s64 	%rd289, %rd12, %rd288;
	ld.global.s8 	%r196, [%rd289];
	add.s32 	%r197, %r195, %r196;
	ld.global.u16 	%rd290, [%rd7+186];
	add.s64 	%rd291, %rd10, %rd290;
	add.s64 	%rd292, %rd12, %rd291;
	ld.global.s8 	%r198, [%rd292];
	add.s32 	%r199, %r197, %r198;
	ld.global.u16 	%rd293, [%rd7+188];
	add.s64 	%rd294, %rd10, %rd293;
	add.s64 	%rd295, %rd12, %rd294;
	ld.global.s8 	%r200, [%rd295];
	add.s32 	%r201, %r199, %r200;
	ld.global.u16 	%rd296, [%rd7+190];
	add.s64 	%rd297, %rd10, %rd296;
	add.s64 	%rd298, %rd12, %rd297;
	ld.global.s8 	%r202, [%rd298];
	add.s32 	%r203, %r201, %r202;
	ld.global.u16 	%rd299, [%rd7+192];
	add.s64 	%rd300, %rd10, %rd299;
	add.s64 	%rd301, %rd12, %rd300;
	ld.global.s8 	%r204, [%rd301];
	add.s32 	%r205, %r203, %r204;
	ld.global.u16 	%rd302, [%rd7+194];
	add.s64 	%rd303, %rd10, %rd302;
	add.s64 	%rd304, %rd12, %rd303;
	ld.global.s8 	%r206, [%rd304];
	add.s32 	%r207, %r205, %r206;
	ld.global.u16 	%rd305, [%rd7+196];
	add.s64 	%rd306, %rd10, %rd305;
	add.s64 	%rd307, %rd12, %rd306;
	ld.global.s8 	%r208, [%rd307];
	add.s32 	%r209, %r207, %r208;
	ld.global.u16 	%rd308, [%rd7+198];
	add.s64 	%rd309, %rd10, %rd308;
	add.s64 	%rd310, %rd12, %rd309;
	ld.global.s8 	%r210, [%rd310];
	add.s32 	%r211, %r209, %r210;
	ld.global.u16 	%rd311, [%rd7+200];
	add.s64 	%rd312, %rd10, %rd311;
	add.s64 	%rd313, %rd12, %rd312;
	ld.global.s8 	%r212, [%rd313];
	add.s32 	%r213, %r211, %r212;
	ld.global.u16 	%rd314, [%rd7+202];
	add.s64 	%rd315, %rd10, %rd314;
	add.s64 	%rd316, %rd12, %rd315;
	ld.global.s8 	%r214, [%rd316];
	add.s32 	%r215, %r213, %r214;
	ld.global.u16 	%rd317, [%rd7+204];
	add.s64 	%rd318, %rd10, %rd317;
	add.s64 	%rd319, %rd12, %rd318;
	ld.global.s8 	%r216, [%rd319];
	add.s32 	%r217, %r215, %r216;
	ld.global.u16 	%rd320, [%rd7+206];
	add.s64 	%rd321, %rd10, %rd320;
	add.s64 	%rd322, %rd12, %rd321;
	ld.global.s8 	%r218, [%rd322];
	add.s32 	%r219, %r217, %r218;
	ld.global.u16 	%rd323, [%rd7+208];
	add.s64 	%rd324, %rd10, %rd323;
	add.s64 	%rd325, %rd12, %rd324;
	ld.global.s8 	%r220, [%rd325];
	add.s32 	%r221, %r219, %r220;
	ld.global.u16 	%rd326, [%rd7+210];
	add.s64 	%rd327, %rd10, %rd326;
	add.s64 	%rd328, %rd12, %rd327;
	ld.global.s8 	%r222, [%rd328];
	add.s32 	%r223, %r221, %r222;
	ld.global.u16 	%rd329, [%rd7+212];
	add.s64 	%rd330, %rd10, %rd329;
	add.s64 	%rd331, %rd12, %rd330;
	ld.global.s8 	%r224, [%rd331];
	add.s32 	%r225, %r223, %r224;
	ld.global.u16 	%rd332, [%rd7+214];
	add.s64 	%rd333, %rd10, %rd332;
	add.s64 	%rd334, %rd12, %rd333;
	ld.global.s8 	%r226, [%rd334];
	add.s32 	%r227, %r225, %r226;
	ld.global.u16 	%rd335, [%rd7+216];
	add.s64 	%rd336, %rd10, %rd335;
	add.s64 	%rd337, %rd12, %rd336;
	ld.global.s8 	%r228, [%rd337];
	add.s32 	%r229, %r227, %r228;
	ld.global.u16 	%rd338, [%rd7+218];
	add.s64 	%rd339, %rd10, %rd338;
	add.s64 	%rd340, %rd12, %rd339;
	ld.global.s8 	%r230, [%rd340];
	add.s32 	%r231, %r229, %r230;
	ld.global.u16 	%rd341, [%rd7+220];
	add.s64 	%rd342, %rd10, %rd341;
	add.s64 	%rd343, %rd12, %rd342;
	ld.global.s8 	%r232, [%rd343];
	add.s32 	%r233, %r231, %r232;
	ld.global.u16 	%rd344, [%rd7+222];
	add.s64 	%rd345, %rd10, %rd344;
	add.s64 	%rd346, %rd12, %rd345;
	ld.global.s8 	%r234, [%rd346];
	add.s32 	%r235, %r233, %r234;
	ld.global.u16 	%rd347, [%rd7+224];
	add.s64 	%rd348, %rd10, %rd347;
	add.s64 	%rd349, %rd12, %rd348;
	ld.global.s8 	%r236, [%rd349];
	add.s32 	%r237, %r235, %r236;
	ld.global.u16 	%rd350, [%rd7+226];
	add.s64 	%rd351, %rd10, %rd350;
	add.s64 	%rd352, %rd12, %rd351;
	ld.global.s8 	%r238, [%rd352];
	add.s32 	%r239, %r237, %r238;
	ld.global.u16 	%rd353, [%rd7+228];
	add.s64 	%rd354, %rd10, %rd353;
	add.s64 	%rd355, %rd12, %rd354;
	ld.global.s8 	%r240, [%rd355];
	add.s32 	%r241, %r239, %r240;
	ld.global.u16 	%rd356, [%rd7+230];
	add.s64 	%rd357, %rd10, %rd356;
	add.s64 	%rd358, %rd12, %rd357;
	ld.global.s8 	%r242, [%rd358];
	add.s32 	%r243, %r241, %r242;
	ld.global.u16 	%rd359, [%rd7+232];
	add.s64 	%rd360, %rd10, %rd359;
	add.s64 	%rd361, %rd12, %rd360;
	ld.global.s8 	%r244, [%rd361];
	add.s32 	%r245, %r243, %r244;
	ld.global.u16 	%rd362, [%rd7+234];
	add.s64 	%rd363, %rd10, %rd362;
	add.s64 	%rd364, %rd12, %rd363;
	ld.global.s8 	%r246, [%rd364];
	add.s32 	%r247, %r245, %r246;
	ld.global.u16 	%rd365, [%rd7+236];
	add.s64 	%rd366, %rd10, %rd365;
	add.s64 	%rd367, %rd12, %rd366;
	ld.global.s8 	%r248, [%rd367];
	add.s32 	%r249, %r247, %r248;
	ld.global.u16 	%rd368, [%rd7+238];
	add.s64 	%rd369, %rd10, %rd368;
	add.s64 	%rd370, %rd12, %rd369;
	ld.global.s8 	%r250, [%rd370];
	add.s32 	%r251, %r249, %r250;
	ld.global.u16 	%rd371, [%rd7+240];
	add.s64 	%rd372, %rd10, %rd371;
	add.s64 	%rd373, %rd12, %rd372;
	ld.global.s8 	%r252, [%rd373];
	add.s32 	%r253, %r251, %r252;
	ld.global.u16 	%rd374, [%rd7+242];
	add.s64 	%rd375, %rd10, %rd374;
	add.s64 	%rd376, %rd12, %rd375;
	ld.global.s8 	%r254, [%rd376];
	add.s32 	%r255, %r253, %r254;
	ld.global.u16 	%rd377, [%rd7+244];
	add.s64 	%rd378, %rd10, %rd377;
	add.s64 	%rd379, %rd12, %rd378;
	ld.global.s8 	%r256, [%rd379];
	add.s32 	%r257, %r255, %r256;
	ld.global.u16 	%rd380, [%rd7+246];
	add.s64 	%rd381, %rd10, %rd380;
	add.s64 	%rd382, %rd12, %rd381;
	ld.global.s8 	%r258, [%rd382];
	add.s32 	%r259, %r257, %r258;
	ld.global.u16 	%rd383, [%rd7+248];
	add.s64 	%rd384, %rd10, %rd383;
	add.s64 	%rd385, %rd12, %rd384;
	ld.global.s8 	%r260, [%rd385];
	add.s32 	%r261, %r259, %r260;
	ld.global.u16 	%rd386, [%rd7+250];
	add.s64 	%rd387, %rd10, %rd386;
	add.s64 	%rd388, %rd12, %rd387;
	ld.global.s8 	%r262, [%rd388];
	add.s32 	%r263, %r261, %r262;
	ld.global.u16 	%rd389, [%rd7+252];
	add.s64 	%rd390, %rd10, %rd389;
	add.s64 	%rd391, %rd12, %rd390;
	ld.global.s8 	%r264, [%rd391];
	add.s32 	%r265, %r263, %r264;
	ld.global.u16 	%rd392, [%rd7+254];
	add.s64 	%rd393, %rd10, %rd392;
	add.s64 	%rd394, %rd12, %rd393;
	ld.global.s8 	%r266, [%rd394];
	add.s32 	%r267, %r265, %r266;
	ld.global.u16 	%rd395, [%rd7+256];
	add.s64 	%rd396, %rd10, %rd395;
	add.s64 	%rd397, %rd12, %rd396;
	ld.global.s8 	%r268, [%rd397];
	add.s32 	%r269, %r267, %r268;
	ld.global.u16 	%rd398, [%rd7+258];
	add.s64 	%rd399, %rd10, %rd398;
	add.s64 	%rd400, %rd12, %rd399;
	ld.global.s8 	%r270, [%rd400];
	add.s32 	%r271, %r269, %r270;
	ld.global.u16 	%rd401, [%rd7+260];
	add.s64 	%rd402, %rd10, %rd401;
	add.s64 	%rd403, %rd12, %rd402;
	ld.global.s8 	%r272, [%rd403];
	add.s32 	%r273, %r271, %r272;
	ld.global.u16 	%rd404, [%rd7+262];
	add.s64 	%rd405, %rd10, %rd404;
	add.s64 	%rd406, %rd12, %rd405;
	ld.global.s8 	%r274, [%rd406];
	add.s32 	%r275, %r273, %r274;
	ld.global.u16 	%rd407, [%rd7+264];
	add.s64 	%rd408, %rd10, %rd407;
	add.s64 	%rd409, %rd12, %rd408;
	ld.global.s8 	%r276, [%rd409];
	add.s32 	%r277, %r275, %r276;
	ld.global.u16 	%rd410, [%rd7+266];
	add.s64 	%rd411, %rd10, %rd410;
	add.s64 	%rd412, %rd12, %rd411;
	ld.global.s8 	%r278, [%rd412];
	add.s32 	%r279, %r277, %r278;
	ld.global.u16 	%rd413, [%rd7+268];
	add.s64 	%rd414, %rd10, %rd413;
	add.s64 	%rd415, %rd12, %rd414;
	ld.global.s8 	%r280, [%rd415];
	add.s32 	%r281, %r279, %r280;
	ld.global.u16 	%rd416, [%rd7+270];
	add.s64 	%rd417, %rd10, %rd416;
	add.s64 	%rd418, %rd12, %rd417;
	ld.global.s8 	%r282, [%rd418];
	add.s32 	%r283, %r281, %r282;
	ld.global.u16 	%rd419, [%rd7+272];
	add.s64 	%rd420, %rd10, %rd419;
	add.s64 	%rd421, %rd12, %rd420;
	ld.global.s8 	%r284, [%rd421];
	add.s32 	%r285, %r283, %r284;
	ld.global.u16 	%rd422, [%rd7+274];
	add.s64 	%rd423, %rd10, %rd422;
	add.s64 	%rd424, %rd12, %rd423;
	ld.global.s8 	%r286, [%rd424];
	add.s32 	%r287, %r285, %r286;
	ld.global.u16 	%rd425, [%rd7+276];
	add.s64 	%rd426, %rd10, %rd425;
	add.s64 	%rd427, %rd12, %rd426;
	ld.global.s8 	%r288, [%rd427];
	add.s32 	%r289, %r287, %r288;
	ld.global.u16 	%rd428, [%rd7+278];
	add.s64 	%rd429, %rd10, %rd428;
	add.s64 	%rd430, %rd12, %rd429;
	ld.global.s8 	%r290, [%rd430];
	add.s32 	%r291, %r289, %r290;
	ld.global.u16 	%rd431, [%rd7+280];
	add.s64 	%rd432, %rd10, %rd431;
	add.s64 	%rd433, %rd12, %rd432;
	ld.global.s8 	%r292, [%rd433];
	add.s32 	%r293, %r291, %r292;
	ld.global.u16 	%rd434, [%rd7+282];
	add.s64 	%rd435, %rd10, %rd434;
	add.s64 	%rd436, %rd12, %rd435;
	ld.global.s8 	%r294, [%rd436];
	add.s32 	%r295, %r293, %r294;
	ld.global.u16 	%rd437, [%rd7+284];
	add.s64 	%rd438, %rd10, %rd437;
	add.s64 	%rd439, %rd12, %rd438;
	ld.global.s8 	%r296, [%rd439];
	add.s32 	%r297, %r295, %r296;
	ld.global.u16 	%rd440, [%rd7+286];
	add.s64 	%rd441, %rd10, %rd440;
	add.s64 	%rd442, %rd12, %rd441;
	ld.global.s8 	%r298, [%rd442];
	add.s32 	%r299, %r297, %r298;
	ld.global.u16 	%rd443, [%rd7+288];
	add.s64 	%rd444, %rd10, %rd443;
	add.s64 	%rd445, %rd12, %rd444;
	ld.global.s8 	%r300, [%rd445];
	add.s32 	%r301, %r299, %r300;
	ld.global.u16 	%rd446, [%rd7+290];
	add.s64 	%rd447, %rd10, %rd446;
	add.s64 	%rd448, %rd12, %rd447;
	ld.global.s8 	%r302, [%rd448];
	add.s32 	%r303, %r301, %r302;
	ld.global.u16 	%rd449, [%rd7+292];
	add.s64 	%rd450, %rd10, %rd449;
	add.s64 	%rd451, %rd12, %rd450;
	ld.global.s8 	%r304, [%rd451];
	add.s32 	%r305, %r303, %r304;
	ld.global.u16 	%rd452, [%rd7+294];
	add.s64 	%rd453, %rd10, %rd452;
	add.s64 	%rd454, %rd12, %rd453;
	ld.global.s8 	%r306, [%rd454];
	add.s32 	%r307, %r305, %r306;
	ld.global.u16 	%rd455, [%rd7+296];
	add.s64 	%rd456, %rd10, %rd455;
	add.s64 	%rd457, %rd12, %rd456;
	ld.global.s8 	%r308, [%rd457];
	add.s32 	%r309, %r307, %r308;
	ld.global.u16 	%rd458, [%rd7+298];
	add.s64 	%rd459, %rd10, %rd458;
	add.s64 	%rd460, %rd12, %rd459;
	ld.global.s8 	%r310, [%rd460];
	add.s32 	%r311, %r309, %r310;
	ld.global.u16 	%rd461, [%rd7+300];
	add.s64 	%rd462, %rd10, %rd461;
	add.s64 	%rd463, %rd12, %rd462;
	ld.global.s8 	%r312, [%rd463];
	add.s32 	%r313, %r311, %r312;
	ld.global.u16 	%rd464, [%rd7+302];
	add.s64 	%rd465, %rd10, %rd464;
	add.s64 	%rd466, %rd12, %rd465;
	ld.global.s8 	%r314, [%rd466];
	add.s32 	%r315, %r313, %r314;
	ld.global.u16 	%rd467, [%rd7+304];
	add.s64 	%rd468, %rd10, %rd467;
	add.s64 	%rd469, %rd12, %rd468;
	ld.global.s8 	%r316, [%rd469];
	add.s32 	%r317, %r315, %r316;
	ld.global.u16 	%rd470, [%rd7+306];
	add.s64 	%rd471, %rd10, %rd470;
	add.s64 	%rd472, %rd12, %rd471;
	ld.global.s8 	%r318, [%rd472];
	add.s32 	%r319, %r317, %r318;
	ld.global.u16 	%rd473, [%rd7+308];
	add.s64 	%rd474, %rd10, %rd473;
	add.s64 	%rd475, %rd12, %rd474;
	ld.global.s8 	%r320, [%rd475];
	add.s32 	%r321, %r319, %r320;
	ld.global.u16 	%rd476, [%rd7+310];
	add.s64 	%rd477, %rd10, %rd476;
	add.s64 	%rd478, %rd12, %rd477;
	ld.global.s8 	%r322, [%rd478];
	add.s32 	%r323, %r321, %r322;
	ld.global.u16 	%rd479, [%rd7+312];
	add.s64 	%rd480, %rd10, %rd479;
	add.s64 	%rd481, %rd12, %rd480;
	ld.global.s8 	%r324, [%rd481];
	add.s32 	%r325, %r323, %r324;
	ld.global.u16 	%rd482, [%rd7+314];
	add.s64 	%rd483, %rd10, %rd482;
	add.s64 	%rd484, %rd12, %rd483;
	ld.global.s8 	%r326, [%rd484];
	add.s32 	%r327, %r325, %r326;
	ld.global.u16 	%rd485, [%rd7+316];
	add.s64 	%rd486, %rd10, %rd485;
	add.s64 	%rd487, %rd12, %rd486;
	ld.global.s8 	%r328, [%rd487];
	add.s32 	%r329, %r327, %r328;
	ld.global.u16 	%rd488, [%rd7+318];
	add.s64 	%rd489, %rd10, %rd488;
	add.s64 	%rd490, %rd12, %rd489;
	ld.global.s8 	%r330, [%rd490];
	add.s32 	%r331, %r329, %r330;
	ld.global.u16 	%rd491, [%rd7+320];
	add.s64 	%rd492, %rd10, %rd491;
	add.s64 	%rd493, %rd12, %rd492;
	ld.global.s8 	%r332, [%rd493];
	add.s32 	%r333, %r331, %r332;
	ld.global.u16 	%rd494, [%rd7+322];
	add.s64 	%rd495, %rd10, %rd494;
	add.s64 	%rd496, %rd12, %rd495;
	ld.global.s8 	%r334, [%rd496];
	add.s32 	%r335, %r333, %r334;
	ld.global.u16 	%rd497, [%rd7+324];
	add.s64 	%rd498, %rd10, %rd497;
	add.s64 	%rd499, %rd12, %rd498;
	ld.global.s8 	%r336, [%rd499];
	add.s32 	%r337, %r335, %r336;
	ld.global.u16 	%rd500, [%rd7+326];
	add.s64 	%rd501, %rd10, %rd500;
	add.s64 	%rd502, %rd12, %rd501;
	ld.global.s8 	%r338, [%rd502];
	add.s32 	%r339, %r337, %r338;
	ld.global.u16 	%rd503, [%rd7+328];
	add.s64 	%rd504, %rd10, %rd503;
	add.s64 	%rd505, %rd12, %rd504;
	ld.global.s8 	%r340, [%rd505];
	add.s32 	%r341, %r339, %r340;
	ld.global.u16 	%rd506, [%rd7+330];
	add.s64 	%rd507, %rd10, %rd506;
	add.s64 	%rd508, %rd12, %rd507;
	ld.global.s8 	%r342, [%rd508];
	add.s32 	%r343, %r341, %r342;
	ld.global.u16 	%rd509, [%rd7+332];
	add.s64 	%rd510, %rd10, %rd509;
	add.s64 	%rd511, %rd12, %rd510;
	ld.global.s8 	%r344, [%rd511];
	add.s32 	%r345, %r343, %r344;
	ld.global.u16 	%rd512, [%rd7+334];
	add.s64 	%rd513, %rd10, %rd512;
	add.s64 	%rd514, %rd12, %rd513;
	ld.global.s8 	%r346, [%rd514];
	add.s32 	%r347, %r345, %r346;
	ld.global.u16 	%rd515, [%rd7+336];
	add.s64 	%rd516, %rd10, %rd515;
	add.s64 	%rd517, %rd12, %rd516;
	ld.global.s8 	%r348, [%rd517];
	add.s32 	%r349, %r347, %r348;
	ld.global.u16 	%rd518, [%rd7+338];
	add.s64 	%rd519, %rd10, %rd518;
	add.s64 	%rd520, %rd12, %rd519;
	ld.global.s8 	%r350, [%rd520];
	add.s32 	%r351, %r349, %r350;
	ld.global.u16 	%rd521, [%rd7+340];
	add.s64 	%rd522, %rd10, %rd521;
	add.s64 	%rd523, %rd12, %rd522;
	ld.global.s8 	%r352, [%rd523];
	add.s32 	%r353, %r351, %r352;
	ld.global.u16 	%rd524, [%rd7+342];
	add.s64 	%rd525, %rd10, %rd524;
	add.s64 	%rd526, %rd12, %rd525;
	ld.global.s8 	%r354, [%rd526];
	add.s32 	%r355, %r353, %r354;
	ld.global.u16 	%rd527, [%rd7+344];
	add.s64 	%rd528, %rd10, %rd527;
	add.s64 	%rd529, %rd12, %rd528;
	ld.global.s8 	%r356, [%rd529];
	add.s32 	%r357, %r355, %r356;
	ld.global.u16 	%rd530, [%rd7+346];
	add.s64 	%rd531, %rd10, %rd530;
	add.s64 	%rd532, %rd12, %rd531;
	ld.global.s8 	%r358, [%rd532];
	add.s32 	%r359, %r357, %r358;
	ld.global.u16 	%rd533, [%rd7+348];
	add.s64 	%rd534, %rd10, %rd533;
	add.s64 	%rd535, %rd12, %rd534;
	ld.global.s8 	%r360, [%rd535];
	add.s32 	%r361, %r359, %r360;
	ld.global.u16 	%rd536, [%rd7+350];
	add.s64 	%rd537, %rd10, %rd536;
	add.s64 	%rd538, %rd12, %rd537;
	ld.global.s8 	%r362, [%rd538];
	add.s32 	%r363, %r361, %r362;
	ld.global.u16 	%rd539, [%rd7+352];
	add.s64 	%rd540, %rd10, %rd539;
	add.s64 	%rd541, %rd12, %rd540;
	ld.global.s8 	%r364, [%rd541];
	add.s32 	%r365, %r363, %r364;
	ld.global.u16 	%rd542, [%rd7+354];
	add.s64 	%rd543, %rd10, %rd542;
	add.s64 	%rd544, %rd12, %rd543;
	ld.global.s8 	%r366, [%rd544];
	add.s32 	%r367, %r365, %r366;
	ld.global.u16 	%rd545, [%rd7+356];
	add.s64 	%rd546, %rd10, %rd545;
	add.s64 	%rd547, %rd12, %rd546;
	ld.global.s8 	%r368, [%rd547];
	add.s32 	%r369, %r367, %r368;
	ld.global.u16 	%rd548, [%rd7+358];
	add.s64 	%rd549, %rd10, %rd548;
	add.s64 	%rd550, %rd12, %rd549;
	ld.global.s8 	%r370, [%rd550];
	add.s32 	%r371, %r369, %r370;
	ld.global.u16 	%rd551, [%rd7+360];
	add.s64 	%rd552, %rd10, %rd551;
	add.s64 	%rd553, %rd12, %rd552;
	ld.global.s8 	%r372, [%rd553];
	add.s32 	%r373, %r371, %r372;
	ld.global.u16 	%rd554, [%rd7+362];
	add.s64 	%rd555, %rd10, %rd554;
	add.s64 	%rd556, %rd12, %rd555;
	ld.global.s8 	%r374, [%rd556];
	add.s32 	%r375, %r373, %r374;
	ld.global.u16 	%rd557, [%rd7+364];
	add.s64 	%rd558, %rd10, %rd557;
	add.s64 	%rd559, %rd12, %rd558;
	ld.global.s8 	%r376, [%rd559];
	add.s32 	%r377, %r375, %r376;
	ld.global.u16 	%rd560, [%rd7+366];
	add.s64 	%rd561, %rd10, %rd560;
	add.s64 	%rd562, %rd12, %rd561;
	ld.global.s8 	%r378, [%rd562];
	add.s32 	%r379, %r377, %r378;
	ld.global.u16 	%rd563, [%rd7+368];
	add.s64 	%rd564, %rd10, %rd563;
	add.s64 	%rd565, %rd12, %rd564;
	ld.global.s8 	%r380, [%rd565];
	add.s32 	%r381, %r379, %r380;
	ld.global.u16 	%rd566, [%rd7+370];
	add.s64 	%rd567, %rd10, %rd566;
	add.s64 	%rd568, %rd12, %rd567;
	ld.global.s8 	%r382, [%rd568];
	add.s32 	%r383, %r381, %r382;
	ld.global.u16 	%rd569, [%rd7+372];
	add.s64 	%rd570, %rd10, %rd569;
	add.s64 	%rd571, %rd12, %rd570;
	ld.global.s8 	%r384, [%rd571];
	add.s32 	%r385, %r383, %r384;
	ld.global.u16 	%rd572, [%rd7+374];
	add.s64 	%rd573, %rd10, %rd572;
	add.s64 	%rd574, %rd12, %rd573;
	ld.global.s8 	%r386, [%rd574];
	add.s32 	%r387, %r385, %r386;
	ld.global.u16 	%rd575, [%rd7+376];
	add.s64 	%rd576, %rd10, %rd575;
	add.s64 	%rd577, %rd12, %rd576;
	ld.global.s8 	%r388, [%rd577];
	add.s32 	%r389, %r387, %r388;
	ld.global.u16 	%rd578, [%rd7+378];
	add.s64 	%rd579, %rd10, %rd578;
	add.s64 	%rd580, %rd12, %rd579;
	ld.global.s8 	%r390, [%rd580];
	add.s32 	%r391, %r389, %r390;
	ld.global.u16 	%rd581, [%rd7+380];
	add.s64 	%rd582, %rd10, %rd581;
	add.s64 	%rd583, %rd12, %rd582;
	ld.global.s8 	%r392, [%rd583];
	add.s32 	%r393, %r391, %r392;
	ld.global.u16 	%rd584, [%rd7+382];
	add.s64 	%rd585, %rd10, %rd584;
	add.s64 	%rd586, %rd12, %rd585;
	ld.global.s8 	%r394, [%rd586];
	add.s32 	%r395, %r393, %r394;
	ld.global.u16 	%rd587, [%rd7+384];
	add.s64 	%rd588, %rd10, %rd587;
	add.s64 	%rd589, %rd12, %rd588;
	ld.global.s8 	%r396, [%rd589];
	add.s32 	%r397, %r395, %r396;
	ld.global.u16 	%rd590, [%rd7+386];
	add.s64 	%rd591, %rd10, %rd590;
	add.s64 	%rd592, %rd12, %rd591;
	ld.global.s8 	%r398, [%rd592];
	add.s32 	%r399, %r397, %r398;
	ld.global.u16 	%rd593, [%rd7+388];
	add.s64 	%rd594, %rd10, %rd593;
	add.s64 	%rd595, %rd12, %rd594;
	ld.global.s8 	%r400, [%rd595];
	add.s32 	%r401, %r399, %r400;
	ld.global.u16 	%rd596, [%rd7+390];
	add.s64 	%rd597, %rd10, %rd596;
	add.s64 	%rd598, %rd12, %rd597;
	ld.global.s8 	%r402, [%rd598];
	add.s32 	%r403, %r401, %r402;
	ld.global.u16 	%rd599, [%rd7+392];
	add.s64 	%rd600, %rd10, %rd599;
	add.s64 	%rd601, %rd12, %rd600;
	ld.global.s8 	%r404, [%rd601];
	add.s32 	%r405, %r403, %r404;
	ld.global.u16 	%rd602, [%rd7+394];
	add.s64 	%rd603, %rd10, %rd602;
	add.s64 	%rd604, %rd12, %rd603;
	ld.global.s8 	%r406, [%rd604];
	add.s32 	%r407, %r405, %r406;
	ld.global.u16 	%rd605, [%rd7+396];
	add.s64 	%rd606, %rd10, %rd605;
	add.s64 	%rd607, %rd12, %rd606;
	ld.global.s8 	%r408, [%rd607];
	add.s32 	%r409, %r407, %r408;
	ld.global.u16 	%rd608, [%rd7+398];
	add.s64 	%rd609, %rd10, %rd608;
	add.s64 	%rd610, %rd12, %rd609;
	ld.global.s8 	%r410, [%rd610];
	add.s32 	%r411, %r409, %r410;
	ld.global.u16 	%rd611, [%rd7+400];
	add.s64 	%rd612, %rd10, %rd611;
	add.s64 	%rd613, %rd12, %rd612;
	ld.global.s8 	%r412, [%rd613];
	add.s32 	%r413, %r411, %r412;
	ld.global.u16 	%rd614, [%rd7+402];
	add.s64 	%rd615, %rd10, %rd614;
	add.s64 	%rd616, %rd12, %rd615;
	ld.global.s8 	%r414, [%rd616];
	add.s32 	%r415, %r413, %r414;
	ld.global.u16 	%rd617, [%rd7+404];
	add.s64 	%rd618, %rd10, %rd617;
	add.s64 	%rd619, %rd12, %rd618;
	ld.global.s8 	%r416, [%rd619];
	add.s32 	%r417, %r415, %r416;
	ld.global.u16 	%rd620, [%rd7+406];
	add.s64 	%rd621, %rd10, %rd620;
	add.s64 	%rd622, %rd12, %rd621;
	ld.global.s8 	%r418, [%rd622];
	add.s32 	%r419, %r417, %r418;
	add.s32 	%r420, %r419, %r419;
	shl.b64 	%rd623, %rd631, 11;
	add.s64 	%rd624, %rd623, %rd9;
	cvta.to.global.u64 	%rd625, %rd630;
	shl.b64 	%rd626, %rd624, 2;
	add.s64 	%rd627, %rd625, %rd626;
	st.global.u32 	[%rd627], %r420;
	add.s64 	%rd631, %rd631, 1;
	setp.lt.u64 	%p2, %rd631, %rd628;
	@%p2 bra 	$L__BB2_2;
$L__BB2_3:
	ret;

}


// ===== COMPILED SASS (sm_100) =====

	.target	sm_100

	.elftype	@"ET_EXEC"


//--------------------- .note.nv.tkinfo           --------------------------
	.section	.note.nv.tkinfo,"",@"SHT_NOTE"
	.sectionflags	@"SHF_NOTE_NV_TKINFO"
	.tkinfo
        /*0018*/ 	.word	0x00000002
        /*0030*/ 	.string	""
        /*0030*/ 	.string	"ptxas"
        /*0030*/ 	.string	"Cuda compilation tools, release 13.0, V13.0.88"
        /*0030*/ 	.string	"Build cuda_13.0.r13.0/compiler.36424714_0"
        /*0030*/ 	.string	"-arch sm_100 -m 64 "



//--------------------- .note.nv.cuinfo           --------------------------
	.section	.note.nv.cuinfo,"",@"SHT_NOTE"
	.sectionflags	@"SHF_NOTE_NV_CUINFO"
        /*0018*/ 	.short	0x0002
        /*001a*/ 	.short	0x0064
        /*001c*/ 	.short	0x0082
	.zero		2


//--------------------- .nv.info                  --------------------------
	.section	.nv.info,"",@"SHT_CUDA_INFO"
	.align	4


	//----- nvinfo : EIATTR_REGCOUNT
	.align		4
        /*0000*/ 	.byte	0x04, 0x2f
        /*0002*/ 	.short	(.L_4 - .L_3)
	.align		4
.L_3:
        /*0004*/ 	.word	index@(_Z8prepareWv)
        /*0008*/ 	.word	0x000000aa


	//----- nvinfo : EIATTR_FRAME_SIZE
	.align		4
.L_4:
        /*000c*/ 	.byte	0x04, 0x11
        /*000e*/ 	.short	(.L_6 - .L_5)
	.align		4
.L_5:
        /*0010*/ 	.word	index@(_Z8prepareWv)
        /*0014*/ 	.word	0x00000000


	//----- nvinfo : EIATTR_REGCOUNT
	.align		4
.L_6:
        /*0018*/ 	.byte	0x04, 0x2f
        /*001a*/ 	.short	(.L_8 - .L_7)
	.align		4
.L_7:
        /*001c*/ 	.word	index@(_Z8tcMatMulPKaPi)
        /*0020*/ 	.word	0x0000001f


	//----- nvinfo : EIATTR_FRAME_SIZE
	.align		4
.L_8:
        /*0024*/ 	.byte	0x04, 0x11
        /*0026*/ 	.short	(.L_10 - .L_9)
	.align		4
.L_9:
        /*0028*/ 	.word	index@(_Z8tcMatMulPKaPi)
        /*002c*/ 	.word	0x00000000


	//----- nvinfo : EIATTR_REGCOUNT
	.align		4
.L_10:
        /*0030*/ 	.byte	0x04, 0x2f
        /*0032*/ 	.short	(.L_12 - .L_11)
	.align		4
.L_11:
        /*0034*/ 	.word	index@(_Z8cuMatMulPcPi)
        /*0038*/ 	.word	0x0000002a


	//----- nvinfo : EIATTR_FRAME_SIZE
	.align		4
.L_12:
        /*003c*/ 	.byte	0x04, 0x11
        /*003e*/ 	.short	(.L_14 - .L_13)
	.align		4
.L_13:
        /*0040*/ 	.word	index@(_Z8cuMatMulPcPi)
        /*0044*/ 	.word	0x00000000


	//----- nvinfo : EIATTR_MIN_STACK_SIZE
	.align		4
.L_14:
        /*0048*/ 	.byte	0x04, 0x12
        /*004a*/ 	.short	(.L_16 - .L_15)
	.align		4
.L_15:
        /*004c*/ 	.word	index@(_Z8cuMatMulPcPi)
        /*0050*/ 	.word	0x00000000


	//----- nvinfo : EIATTR_MIN_STACK_SIZE
	.align		4
.L_16:
        /*0054*/ 	.byte	0x04, 0x12
        /*0056*/ 	.short	(.L_18 - .L_17)
	.align		4
.L_17:
        /*0058*/ 	.word	index@(_Z8tcMatMulPKaPi)
        /*005c*/ 	.word	0x00000000


	//----- nvinfo : EIATTR_MIN_STACK_SIZE
	.align		4
.L_18:
        /*0060*/ 	.byte	0x04, 0x12
        /*0062*/ 	.short	(.L_20 - .L_19)
	.align		4
.L_19:
        /*0064*/ 	.word	index@(_Z8prepareWv)
        /*0068*/ 	.word	0x00000000
.L_20:


//--------------------- .nv.compat                --------------------------
	.section	.nv.compat,"",@"SHT_CUDA_COMPAT_INFO"
	.align	4
        /*0000*/ 	.byte	0x02, 0x09, 0x00, 0x00, 0x02, 0x02, 0x01, 0x00, 0x02, 0x05, 0x05, 0x00, 0x03, 0x07, 0x01, 0x01
        /*0010*/ 	.byte	0x02, 0x03, 0x00, 0x00, 0x02, 0x06, 0x01, 0x00, 0x04, 0x0b, 0x08, 0x00, 0x01, 0x00, 0x00, 0x00
        /*0020*/ 	.byte	0x00, 0x00, 0x00, 0x00


//--------------------- .nv.info._Z8cuMatMulPcPi  --------------------------
	.section	.nv.info._Z8cuMatMulPcPi,"",@"SHT_CUDA_INFO"
	.sectionflags	@""
	.align	4


	//----- nvinfo : EIATTR_CUDA_API_VERSION
	.align		4
        /*0000*/ 	.byte	0x04, 0x37
        /*0002*/ 	.short	(.L_22 - .L_21)
.L_21:
        /*0004*/ 	.word	0x00000082


	//----- nvinfo : EIATTR_KPARAM_INFO
	.align		4
.L_22:
        /*0008*/ 	.byte	0x04, 0x17
        /*000a*/ 	.short	(.L_24 - .L_23)
.L_23:
        /*000c*/ 	.word	0x00000000
        /*0010*/ 	.short	0x0001
        /*0012*/ 	.short	0x0008
        /*0014*/ 	.byte	0x00, 0xf5, 0x21, 0x00


	//----- nvinfo : EIATTR_KPARAM_INFO
	.align		4
.L_24:
        /*0018*/ 	.byte	0x04, 0x17
        /*001a*/ 	.short	(.L_26 - .L_25)
.L_25:
        /*001c*/ 	.word	0x00000000
        /*0020*/ 	.short	0x0000
        /*0022*/ 	.short	0x0000
        /*0024*/ 	.byte	0x00, 0xf5, 0x21, 0x00


	//----- nvinfo : EIATTR_SPARSE_MMA_MASK
	.align		4
.L_26:
        /*0028*/ 	.byte	0x03, 0x50
        /*002a*/ 	.short	0x0000


	//----- nvinfo : EIATTR_MAXREG_COUNT
	.align		4
        /*002c*/ 	.byte	0x03, 0x1b
        /*002e*/ 	.short	0x00ff


	//----- nvinfo : EIATTR_MERCURY_ISA_VERSION
	.align		4
        /*0030*/ 	.byte	0x03, 0x5f
        /*0032*/ 	.short	0x0101


	//----- nvinfo : EIATTR_VRC_CTA_INIT_COUNT
	.align		4
        /*0034*/ 	.byte	0x02, 0x4a
	.zero		1
	.zero		1


	//----- nvinfo : EIATTR_EXIT_INSTR_OFFSETS
	.align		4
        /*0038*/ 	.byte	0x04, 0x1c
        /*003a*/ 	.short	(.L_28 - .L_27)


	//   ....[0]....
.L_27:
        /*003c*/ 	.word	0x00000090


	//   ....[1]....
        /*0040*/ 	.word	0x00005510


	//----- nvinfo : EIATTR_CRS_STACK_SIZE
	.align		4
.L_28:
        /*0044*/ 	.byte	0x04, 0x1e
        /*0046*/ 	.short	(.L_30 - .L_29)
.L_29:
        /*0048*/ 	.word	0x00000000


	//----- nvinfo : EIATTR_CBANK_PARAM_SIZE
	.align		4
.L_30:
        /*004c*/ 	.byte	0x03, 0x19
        /*004e*/ 	.short	0x0010


	//----- nvinfo : EIATTR_PARAM_CBANK
	.align		4
        /*0050*/ 	.byte	0x04, 0x0a
        /*0052*/ 	.short	(.L_32 - .L_31)
	.align		4
.L_31:
        /*0054*/ 	.word	index@(.nv.constant0._Z8cuMatMulPcPi)
        /*0058*/ 	.short	0x0380
        /*005a*/ 	.short	0x0010


	//----- nvinfo : EIATTR_SW_WAR
	.align		4
.L_32:
        /*005c*/ 	.byte	0x04, 0x36
        /*005e*/ 	.short	(.L_34 - .L_33)
.L_33:
        /*0060*/ 	.word	0x00000008
.L_34:


//--------------------- .nv.info._Z8tcMatMulPKaPi --------------------------
	.section	.nv.info._Z8tcMatMulPKaPi,"",@"SHT_CUDA_INFO"
	.sectionflags	@""
	.align	4


	//----- nvinfo : EIATTR_CUDA_API_VERSION
	.align		4
        /*0000*/ 	.byte	0x04, 0x37
        /*0002*/ 	.short	(.L_36 - .L_35)
.L_35:
        /*0004*/ 	.word	0x00000082


	//----- nvinfo : EIATTR_KPARAM_INFO
	.align		4
.L_36:
        /*0008*/ 	.byte	0x04, 0x17
        /*000a*/ 	.short	(.L_38 - .L_37)
.L_37:
        /*000c*/ 	.word	0x00000000
        /*0010*/ 	.short	0x0001
        /*0012*/ 	.short	0x0008
        /*0014*/ 	.byte	0x00, 0xf5, 0x21, 0x00


	//----- nvinfo : EIATTR_KPARAM_INFO
	.align		4
.L_38:
        /*0018*/ 	.byte	0x04, 0x17
        /*001a*/ 	.short	(.L_40 - .L_39)
.L_39:
        /*001c*/ 	.word	0x00000000
        /*0020*/ 	.short	0x0000
        /*0022*/ 	.short	0x0000
        /*0024*/ 	.byte	0x00, 0xf5, 0x21, 0x00


	//----- nvinfo : EIATTR_SPARSE_MMA_MASK
	.align		4
.L_40:
        /*0028*/ 	.byte	0x03, 0x50
        /*002a*/ 	.short	0x0000


	//----- nvinfo : EIATTR_WMMA_USED
	.align		4
        /*002c*/ 	.byte	0x01, 0x2b
	.zero		2


	//----- nvinfo : EIATTR_MAXREG_COUNT
	.align		4
        /*0030*/ 	.byte	0x03, 0x1b
        /*0032*/ 	.short	0x00ff


	//----- nvinfo : EIATTR_MERCURY_ISA_VERSION
	.align		4
        /*0034*/ 	.byte	0x03, 0x5f
        /*0036*/ 	.short	0x0101


	//----- nvinfo : EIATTR_VRC_CTA_INIT_COUNT
	.align		4
        /*0038*/ 	.byte	0x02, 0x4a
	.zero		1
	.zero		1


	//----- nvinfo : EIATTR_EXIT_INSTR_OFFSETS
	.align		4
        /*003c*/ 	.byte	0x04, 0x1c
        /*003e*/ 	.short	(.L_42 - .L_41)


	//   ....[0]....
.L_41:
        /*0040*/ 	.word	0x00003280


	//----- nvinfo : EIATTR_CBANK_PARAM_SIZE
	.align		4
.L_42:
        /*0044*/ 	.byte	0x03, 0x19
        /*0046*/ 	.short	0x0010


	//----- nvinfo : EIATTR_PARAM_CBANK
	.align		4
        /*0048*/ 	.byte	0x04, 0x0a
        /*004a*/ 	.short	(.L_44 - .L_43)
	.align		4
.L_43:
        /*004c*/ 	.word	index@(.nv.constant0._Z8tcMatMulPKaPi)
        /*0050*/ 	.short	0x0380
        /*0052*/ 	.short	0x0010


	//----- nvinfo : EIATTR_SW_WAR
	.align		4
.L_44:
        /*0054*/ 	.byte	0x04, 0x36
        /*0056*/ 	.short	(.L_46 - .L_45)
.L_45:
        /*0058*/ 	.word	0x00000008
.L_46:


//--------------------- .nv.info._Z8prepareWv     --------------------------
	.section	.nv.info._Z8prepareWv,"",@"SHT_CUDA_INFO"
	.sectionflags	@""
	.align	4


	//----- nvinfo : EIATTR_CUDA_API_VERSION
	.align		4
        /*0000*/ 	.byte	0x04, 0x37
        /*0002*/ 	.short	(.L_48 - .L_47)
.L_47:
        /*0004*/ 	.word	0x00000082


	//----- nvinfo : EIATTR_SPARSE_MMA_MASK
	.align		4
.L_48:
        /*0008*/ 	.byte	0x03, 0x50
        /*000a*/ 	.short	0x0000


	//----- nvinfo : EIATTR_MAXREG_COUNT
	.align		4
        /*000c*/ 	.byte	0x03, 0x1b
        /*000e*/ 	.short	0x00ff


	//----- nvinfo : EIATTR_MERCURY_ISA_VERSION
	.align		4
        /*0010*/ 	.byte	0x03, 0x5f
        /*0012*/ 	.short	0x0101


	//----- nvinfo : EIATTR_VRC_CTA_INIT_COUNT
	.align		4
        /*0014*/ 	.byte	0x02, 0x4a
	.zero		1
	.zero		1


	//----- nvinfo : EIATTR_EXIT_INSTR_OFFSETS
	.align		4
        /*0018*/ 	.byte	0x04, 0x1c
        /*001a*/ 	.short	(.L_50 - .L_49)


	//   ....[0]....
.L_49:
        /*001c*/ 	.word	0x00000060


	//   ....[1]....
        /*0020*/ 	.word	0x00003270


	//----- nvinfo : EIATTR_SW_WAR
	.align		4
.L_50:
        /*0024*/ 	.byte	0x04, 0x36
        /*0026*/ 	.short	(.L_52 - .L_51)
.L_51:
        /*0028*/ 	.word	0x00000008
.L_52:


//--------------------- .nv.callgraph             --------------------------
	.section	.nv.callgraph,"",@"SHT_CUDA_CALLGRAPH"
	.align	4
	.sectionentsize	8
	.align		4
        /*0000*/ 	.word	0x00000000
	.align		4
        /*0004*/ 	.word	0xffffffff
	.align		4
        /*0008*/ 	.word	0x00000000
	.align		4
        /*000c*/ 	.word	0xfffffffe
	.align		4
        /*0010*/ 	.word	0x00000000
	.align		4
        /*0014*/ 	.word	0xfffffffd
	.align		4
        /*0018*/ 	.word	0x00000000
	.align		4
        /*001c*/ 	.word	0xfffffffc


//--------------------- .nv.constant4             --------------------------
	.section	.nv.constant4,"a",@progbits
	.align	8
	.align		8
.nv.constant4:
        /*0000*/ 	.dword	W_mat
	.align		8
        /*0008*/ 	.dword	W_map
	.align		8
        /*0010*/ 	.dword	W_map_negative


//--------------------- .text._Z8cuMatMulPcPi     --------------------------
	.section	.text._Z8cuMatMulPcPi,"ax",@progbits
	.align	128
        .global         _Z8cuMatMulPcPi
        .type           _Z8cuMatMulPcPi,@function
        .size           _Z8cuMatMulPcPi,(.L_x_20 - _Z8cuMatMulPcPi)
        .other          _Z8cuMatMulPcPi,@"STO_CUDA_ENTRY STV_DEFAULT"
_Z8cuMatMulPcPi:
.text._Z8cuMatMulPcPi:
[----:B------:R-:W-:Y:S01]  /*0000*/  LDC R1, c[0x0][0x37c] ;  /* 0x0000df00ff017b82 */ /* 0x000fe20000000800 */
[----:B------:R-:W0:Y:S07]  /*0010*/  S2R R3, SR_TID.X ;  /* 0x0000000000037919 */ /* 0x000e2e0000002100 */
[----:B------:R-:W0:Y:S08]  /*0020*/  S2UR UR4, SR_CTAID.X ;  /* 0x00000000000479c3 */ /* 0x000e300000002500 */
[----:B------:R-:W0:Y:S02]  /*0030*/  LDC R2, c[0x0][0x360] ;  /* 0x0000d800ff027b82 */ /* 0x000e240000000800 */
[----:B0-----:R-:W-:-:S04]  /*0040*/  IMAD R2, R2, UR4, R3 ;  /* 0x0000000402027c24 */ /* 0x001fc8000f8e0203 */
[----:B------:R-:W-:Y:S01]  /*0050*/  VIADD R0, R2, 0xfff ;  /* 0x00000fff02007836 */ /* 0x000fe20000000000 */
[----:B------:R-:W-:-:S04]  /*0060*/  SHF.R.S32.HI R3, RZ, 0x1f, R2 ;  /* 0x0000001fff037819 */ /* 0x000fc80000011402 */
[----:B------:R-:W-:Y:S02]  /*0070*/  ISETP.GE.U32.AND P0, PT, R0, 0x800, PT ;  /* 0x000008000000780c */ /* 0x000fe40003f06070 */
[----:B------:R-:W-:-:S11]  /*0080*/  LEA.HI R3, R3, R2, RZ, 0xb ;  /* 0x0000000203037211 */ /* 0x000fd600078f58ff */
[----:B------:R-:W-:Y:S05]  /*0090*/  @!P0 EXIT ;  /* 0x000000000000894d */ /* 0x000fea0003800000 */
[----:B------:R-:W-:Y:S01]  /*00a0*/  SHF.R.S32.HI R6, RZ, 0xb, R3 ;  /* 0x0000000bff067819 */ /* 0x000fe20000011403 */
[----:B------:R-:W0:Y:S01]  /*00b0*/  LDCU.64 UR4, c[0x0][0x358] ;  /* 0x00006b00ff0477ac */ /* 0x000e220008000a00 */
[----:B------:R-:W-:-:S03]  /*00c0*/  LOP3.LUT R3, R3, 0xfffff800, RZ, 0xc0, !PT ;  /* 0xfffff80003037812 */ /* 0x000fc600078ec0ff */
[----:B------:R-:W-:Y:S01]  /*00d0*/  IMAD.SHL.U32 R6, R6, 0x8, RZ ;  /* 0x0000000806067824 */ /* 0x000fe200078e00ff */
[----:B------:R-:W1:Y:S01]  /*00e0*/  LDCU.128 UR8, c[0x0][0x380] ;  /* 0x00007000ff0877ac */ /* 0x000e620008000c00 */
[----:B------:R-:W-:Y:S02]  /*00f0*/  IMAD.IADD R2, R2, 0x1, -R3 ;  /* 0x0000000102027824 */ /* 0x000fe400078e0a03 */
[----:B------:R-:W-:Y:S01]  /*0100*/  VIADD R3, R6, 0x8 ;  /* 0x0000000806037836 */ /* 0x000fe20000000000 */
[----:B------:R-:W-:Y:S02]  /*0110*/  SHF.R.S32.HI R0, RZ, 0x1f, R6 ;  /* 0x0000001fff007819 */ /* 0x000fe40000011406 */
[----:B------:R-:W-:Y:S02]  /*0120*/  SHF.R.S32.HI R4, RZ, 0x1f, R2 ;  /* 0x0000001fff047819 */ /* 0x000fe40000011402 */
[----:B------:R-:W-:-:S07]  /*0130*/  SHF.R.S32.HI R5, RZ, 0x1f, R3 ;  /* 0x0000001fff057819 */ /* 0x000fce0000011403 */
.L_x_0:
[----:B--2---:R-:W2:Y:S01]  /*0140*/  LDC.64 R26, c[0x4][0x8] ;  /* 0x01000200ff1a7b82 */ /* 0x004ea20000000a00 */
[----:B------:R-:W-:Y:S02]  /*0150*/  IMAD R7, R0, 0x198, RZ ;  /* 0x0000019800077824 */ /* 0x000fe400078e02ff */
[----:B--2---:R-:W-:-:S04]  /*0160*/  IMAD.WIDE.U32 R26, R6, 0x198, R26 ;  /* 0x00000198061a7825 */ /* 0x004fc800078e001a */
[----:B------:R-:W-:-:S05]  /*0170*/  IMAD.IADD R27, R27, 0x1, R7 ;  /* 0x000000011b1b7824 */ /* 0x000fca00078e0207 */
[----:B0-----:R-:W2:Y:S04]  /*0180*/  LDG.E.U16 R22, desc[UR4][R26.64] ;  /* 0x000000041a167981 */ /* 0x001ea8000c1e1500 */
[----:B------:R-:W3:Y:S04]  /*0190*/  LDG.E.U16 R16, desc[UR4][R26.64+0x2] ;  /* 0x000002041a107981 */ /* 0x000ee8000c1e1500 */
[----:B------:R-:W4:Y:S04]  /*01a0*/  LDG.E.U16 R18, desc[UR4][R26.64+0x4] ;  /* 0x000004041a127981 */ /* 0x000f28000c1e1500 */
[----:B------:R-:W5:Y:S04]  /*01b0*/  LDG.E.U16 R38, desc[UR4][R26.64+0x6] ;  /* 0x000006041a267981 */ /* 0x000f68000c1e1500 */
[----:B------:R-:W5:Y:S04]  /*01c0*/  LDG.E.U16 R8, desc[UR4][R26.64+0x8] ;  /* 0x000008041a087981 */ /* 0x000f68000c1e1500 */
[----:B------:R-:W5:Y:S04]  /*01d0*/  LDG.E.U16 R36, desc[UR4][R26.64+0xa] ;  /* 0x00000a041a247981 */ /* 0x000f68000c1e1500 */
[----:B------:R-:W5:Y:S04]  /*01e0*/  LDG.E.U16 R10, desc[UR4][R26.64+0xc] ;  /* 0x00000c041a0a7981 */ /* 0x000f68000c1e1500 */
[----:B------:R-:W5:Y:S04]  /*01f0*/  LDG.E.U16 R12, desc[UR4][R26.64+0xe] ;  /* 0x00000e041a0c7981 */ /* 0x000f68000c1e1500 */
[----:B------:R-:W5:Y:S01]  /*0200*/  LDG.E.U16 R14, desc[UR4][R26.64+0x10] ;  /* 0x000010041a0e7981 */ /* 0x000f62000c1e1500 */
[----:B------:R-:W-:-:S02]  /*0210*/  IMAD.MOV.U32 R23, RZ, RZ, RZ ;  /* 0x000000ffff177224 */ /* 0x000fc400078e00ff */
[----:B------:R-:W-:Y:S01]  /*0220*/  IMAD.MOV.U32 R17, RZ, RZ, RZ ;  /* 0x000000ffff117224 */ /* 0x000fe200078e00ff */
[----:B------:R-:W5:Y:S01]  /*0230*/  LDG.E.U16 R34, desc[UR4][R26.64+0x12] ;  /* 0x000012041a227981 */ /* 0x000f62000c1e1500 */
[----:B------:R-:W-:-:S03]  /*0240*/  IMAD.MOV.U32 R19, RZ, RZ, RZ ;  /* 0x000000ffff137224 */ /* 0x000fc600078e00ff */
[----:B------:R-:W5:Y:S01]  /*0250*/  LDG.E.U16 R32, desc[UR4][R26.64+0x14] ;  /* 0x000014041a207981 */ /* 0x000f62000c1e1500 */
[----:B------:R-:W-:Y:S02]  /*0260*/  IMAD.MOV.U32 R39, RZ, RZ, RZ ;  /* 0x000000ffff277224 */ /* 0x000fe400078e00ff */
[----:B------:R-:W-:Y:S01]  /*0270*/  IMAD.MOV.U32 R9, RZ, RZ, RZ ;  /* 0x000000ffff097224 */ /* 0x000fe200078e00ff */
[----:B------:R-:W5:Y:S04]  /*0280*/  LDG.E.U16 R20, desc[UR4][R26.64+0x16] ;  /* 0x000016041a147981 */ /* 0x000f68000c1e1500 */
[----:B------:R-:W5:Y:S04]  /*0290*/  LDG.E.U16 R30, desc[UR4][R26.64+0x18] ;  /* 0x000018041a1e7981 */ /* 0x000f68000c1e1500 */
[----:B------:R-:W5:Y:S01]  /*02a0*/  LDG.E.U16 R28, desc[UR4][R26.64+0x1c] ;  /* 0x00001c041a1c7981 */ /* 0x000f62000c1e1500 */
[----:B--2---:R-:W-:-:S04]  /*02b0*/  IMAD.WIDE R22, R2, 0x800, R22 ;  /* 0x0000080002167825 */ /* 0x004fc800078e0216 */
[----:B---3--:R-:W-:Y:S01]  /*02c0*/  IMAD.WIDE R16, R2, 0x800, R16 ;  /* 0x0000080002107825 */ /* 0x008fe200078e0210 */
[----:B-1----:R-:W-:Y:S02]  /*02d0*/  IADD3 R24, P0, PT, R22, UR8, RZ ;  /* 0x0000000816187c10 */ /* 0x002fe4000ff1e0ff */
[----:B------:R-:W2:Y:S01]  /*02e0*/  LDG.E.U16 R22, desc[UR4][R26.64+0x1a] ;  /* 0x00001a041a167981 */ /* 0x000ea2000c1e1500 */
[----:B----4-:R-:W-:Y:S01]  /*02f0*/  IMAD.WIDE R18, R2, 0x800, R18 ;  /* 0x0000080002127825 */ /* 0x010fe200078e0212 */
[----:B------:R-:W-:Y:S02]  /*0300*/  IADD3.X R25, PT, PT, R23, UR9, RZ, P0, !PT ;  /* 0x0000000917197c10 */ /* 0x000fe400087fe4ff */
[----:B------:R-:W-:Y:S01]  /*0310*/  IADD3 R16, P0, PT, R16, UR8, RZ ;  /* 0x0000000810107c10 */ /* 0x000fe2000ff1e0ff */
[----:B-----5:R-:W-:Y:S02]  /*0320*/  IMAD.WIDE R38, R2, 0x800, R38 ;  /* 0x0000080002267825 */ /* 0x020fe400078e0226 */
[----:B------:R-:W3:Y:S01]  /*0330*/  LDG.E.S8 R24, desc[UR4][R24.64] ;  /* 0x0000000418187981 */ /* 0x000ee2000c1e1300 */
[----:B------:R-:W-:-:S02]  /*0340*/  IADD3.X R17, PT, PT, R17, UR9, RZ, P0, !PT ;  /* 0x0000000911117c10 */ /* 0x000fc400087fe4ff */
[----:B------:R-:W-:Y:S01]  /*0350*/  IADD3 R18, P0, PT, R18, UR8, RZ ;  /* 0x0000000812127c10 */ /* 0x000fe2000ff1e0ff */
[----:B------:R-:W-:Y:S02]  /*0360*/  IMAD.WIDE R8, R2, 0x800, R8 ;  /* 0x0000080002087825 */ /* 0x000fe400078e0208 */
[----:B------:R-:W3:Y:S01]  /*0370*/  LDG.E.S8 R16, desc[UR4][R16.64] ;  /* 0x0000000410107981 */ /* 0x000ee2000c1e1300 */
[----:B------:R-:W-:Y:S02]  /*0380*/  IADD3.X R19, PT, PT, R19, UR9, RZ, P0, !PT ;  /* 0x0000000913137c10 */ /* 0x000fe400087fe4ff */
[----:B------:R-:W-:-:S03]  /*0390*/  IADD3 R38, P0, PT, R38, UR8, RZ ;  /* 0x0000000826267c10 */ /* 0x000fc6000ff1e0ff */
[----:B------:R-:W3:Y:S01]  /*03a0*/  LDG.E.S8 R18, desc[UR4][R18.64] ;  /* 0x0000000412127981 */ /* 0x000ee2000c1e1300 */
[----:B------:R-:W-:Y:S02]  /*03b0*/  IADD3.X R39, PT, PT, R39, UR9, RZ, P0, !PT ;  /* 0x0000000927277c10 */ /* 0x000fe400087fe4ff */
[----:B------:R-:W-:-:S03]  /*03c0*/  IADD3 R8, P0, PT, R8, UR8, RZ ;  /* 0x0000000808087c10 */ /* 0x000fc6000ff1e0ff */
[----:B------:R-:W4:Y:S01]  /*03d0*/  LDG.E.S8 R7, desc[UR4][R38.64] ;  /* 0x0000000426077981 */ /* 0x000f22000c1e1300 */
[----:B------:R-:W-:-:S05]  /*03e0*/  IADD3.X R9, PT, PT, R9, UR9, RZ, P0, !PT ;  /* 0x0000000909097c10 */ /* 0x000fca00087fe4ff */
[----:B------:R-:W4:Y:S01]  /*03f0*/  LDG.E.S8 R8, desc[UR4][R8.64] ;  /* 0x0000000408087981 */ /* 0x000f22000c1e1300 */
[----:B------:R-:W-:Y:S02]  /*0400*/  IMAD.MOV.U32 R37, RZ, RZ, RZ ;  /* 0x000000ffff257224 */ /* 0x000fe400078e00ff */
[----:B------:R-:W-:Y:S01]  /*0410*/  IMAD.MOV.U32 R11, RZ, RZ, RZ ;  /* 0x000000ffff0b7224 */ /* 0x000fe200078e00ff */
[----:B------:R-:W5:Y:S01]  /*0420*/  LDG.E.U16 R38, desc[UR4][R26.64+0x34] ;  /* 0x000034041a267981 */ /* 0x000f62000c1e1500 */
[----:B------:R-:W-:-:S04]  /*0430*/  IMAD.WIDE R36, R2, 0x800, R36 ;  /* 0x0000080002247825 */ /* 0x000fc800078e0224 */
[----:B------:R-:W-:Y:S01]  /*0440*/  IMAD.WIDE R10, R2, 0x800, R10 ;  /* 0x00000800020a7825 */ /* 0x000fe200078e020a */
[----:B------:R-:W-:-:S03]  /*0450*/  IADD3 R36, P0, PT, R36, UR8, RZ ;  /* 0x0000000824247c10 */ /* 0x000fc6000ff1e0ff */
[----:B------:R-:W-:Y:S01]  /*0460*/  IMAD.MOV.U32 R13, RZ, RZ, RZ ;  /* 0x000000ffff0d7224 */ /* 0x000fe200078e00ff */
[----:B------:R-:W-:Y:S01]  /*0470*/  IADD3.X R37, PT, PT, R37, UR9, RZ, P0, !PT ;  /* 0x0000000925257c10 */ /* 0x000fe200087fe4ff */
[----:B------:R-:W-:Y:S01]  /*0480*/  IMAD.MOV.U32 R15, RZ, RZ, RZ ;  /* 0x000000ffff0f7224 */ /* 0x000fe200078e00ff */
[----:B------:R-:W-:Y:S01]  /*0490*/  IADD3 R10, P0, PT, R10, UR8, RZ ;  /* 0x000000080a0a7c10 */ /* 0x000fe2000ff1e0ff */
[C---:B------:R-:W-:Y:S02]  /*04a0*/  IMAD.WIDE R12, R2.reuse, 0x800, R12 ;  /* 0x00000800020c7825 */ /* 0x040fe400078e020c */
[----:B------:R-:W5:Y:S01]  /*04b0*/  LDG.E.S8 R9, desc[UR4][R36.64] ;  /* 0x0000000424097981 */ /* 0x000f62000c1e1300 */
[----:B------:R-:W-:Y:S01]  /*04c0*/  IADD3.X R11, PT, PT, R11, UR9, RZ, P0, !PT ;  /* 0x000000090b0b7c10 */ /* 0x000fe200087fe4ff */
[----:B------:R-:W-:Y:S01]  /*04d0*/  IMAD.WIDE R14, R2, 0x800, R14 ;  /* 0x00000800020e7825 */ /* 0x000fe200078e020e */
[----:B------:R-:W-:-:S04]  /*04e0*/  IADD3 R12, P0, PT, R12, UR8, RZ ;  /* 0x000000080c0c7c10 */ /* 0x000fc8000ff1e0ff */
[----:B------:R-:W-:Y:S01]  /*04f0*/  IADD3.X R13, PT, PT, R13, UR9, RZ, P0, !PT ;  /* 0x000000090d0d7c10 */ /* 0x000fe200087fe4ff */
[----:B------:R-:W-:Y:S01]  /*0500*/  IMAD.MOV.U32 R35, RZ, RZ, RZ ;  /* 0x000000ffff237224 */ /* 0x000fe200078e00ff */
[----:B------:R-:W-:Y:S01]  /*0510*/  IADD3 R14, P0, PT, R14, UR8, RZ ;  /* 0x000000080e0e7c10 */ /* 0x000fe2000ff1e0ff */
[----:B------:R-:W5:Y:S03]  /*0520*/  LDG.E.S8 R11, desc[UR4][R10.64] ;  /* 0x000000040a0b7981 */ /* 0x000f66000c1e1300 */
[----:B------:R-:W-:Y:S01]  /*0530*/  IADD3.X R15, PT, PT, R15, UR9, RZ, P0, !PT ;  /* 0x000000090f0f7c10 */ /* 0x000fe200087fe4ff */
[----:B------:R-:W-:Y:S01]  /*0540*/  IMAD.WIDE R34, R2, 0x800, R34 ;  /* 0x0000080002227825 */ /* 0x000fe200078e0222 */
[----:B------:R-:W5:Y:S03]  /*0550*/  LDG.E.S8 R13, desc[UR4][R12.64] ;  /* 0x000000040c0d7981 */ /* 0x000f66000c1e1300 */
[----:B------:R-:W-:Y:S01]  /*0560*/  IMAD.MOV.U32 R33, RZ, RZ, RZ ;  /* 0x000000ffff217224 */ /* 0x000fe200078e00ff */
[----:B------:R-:W5:Y:S01]  /*0570*/  LDG.E.S8 R15, desc[UR4][R14.64] ;  /* 0x000000040e0f7981 */ /* 0x000f62000c1e1300 */
[----:B------:R-:W-:Y:S01]  /*0580*/  IADD3 R34, P0, PT, R34, UR8, RZ ;  /* 0x0000000822227c10 */ /* 0x000fe2000ff1e0ff */
[----:B------:R-:W-:-:S02]  /*0590*/  IMAD.WIDE R32, R2, 0x800, R32 ;  /* 0x0000080002207825 */ /* 0x000fc400078e0220 */
[----:B------:R-:W5:Y:S01]  /*05a0*/  LDG.E.U16 R10, desc[UR4][R26.64+0x1e] ;  /* 0x00001e041a0a7981 */ /* 0x000f62000c1e1500 */
[----:B------:R-:W-:-:S03]  /*05b0*/  IADD3.X R35, PT, PT, R35, UR9, RZ, P0, !PT ;  /* 0x0000000923237c10 */ /* 0x000fc600087fe4ff */
[----:B------:R-:W5:Y:S01]  /*05c0*/  LDG.E.U16 R12, desc[UR4][R26.64+0x20] ;  /* 0x000020041a0c7981 */ /* 0x000f62000c1e1500 */
[----:B------:R-:W-:-:S03]  /*05d0*/  IADD3 R32, P0, PT, R32, UR8, RZ ;  /* 0x0000000820207c10 */ /* 0x000fc6000ff1e0ff */
[----:B------:R-:W5:Y:S01]  /*05e0*/  LDG.E.S8 R17, desc[UR4][R34.64] ;  /* 0x0000000422117981 */ /* 0x000f62000c1e1300 */
[----:B------:R-:W-:-:S03]  /*05f0*/  IADD3.X R33, PT, PT, R33, UR9, RZ, P0, !PT ;  /* 0x0000000921217c10 */ /* 0x000fc600087fe4ff */
[----:B------:R-:W5:Y:S04]  /*0600*/  LDG.E.U16 R14, desc[UR4][R26.64+0x22] ;  /* 0x000022041a0e7981 */ /* 0x000f68000c1e1500 */
[----:B------:R-:W5:Y:S01]  /*0610*/  LDG.E.S8 R19, desc[UR4][R32.64] ;  /* 0x0000000420137981 */ /* 0x000f62000c1e1300 */
[----:B------:R-:W-:Y:S02]  /*0620*/  IMAD.MOV.U32 R21, RZ, RZ, RZ ;  /* 0x000000ffff157224 */ /* 0x000fe400078e00ff */
[----:B------:R-:W-:Y:S01]  /*0630*/  IMAD.MOV.U32 R31, RZ, RZ, RZ ;  /* 0x000000ffff1f7224 */ /* 0x000fe200078e00ff */
[----:B------:R-:W5:Y:S01]  /*0640*/  LDG.E.U16 R34, desc[UR4][R26.64+0x30] ;  /* 0x000030041a227981 */ /* 0x000f62000c1e1500 */
[----:B------:R-:W-:-:S03]  /*0650*/  IMAD.WIDE R20, R2, 0x800, R20 ;  /* 0x0000080002147825 */ /* 0x000fc600078e0214 */
[----:B------:R-:W5:Y:S01]  /*0660*/  LDG.E.U16 R36, desc[UR4][R26.64+0x36] ;  /* 0x000036041a247981 */ /* 0x000f62000c1e1500 */
[----:B------:R-:W-:Y:S01]  /*0670*/  IMAD.WIDE R30, R2, 0x800, R30 ;  /* 0x00000800021e7825 */ /* 0x000fe200078e021e */
[----:B------:R-:W-:Y:S02]  /*0680*/  IADD3 R20, P0, PT, R20, UR8, RZ ;  /* 0x0000000814147c10 */ /* 0x000fe4000ff1e0ff */
[----:B------:R-:W5:Y:S01]  /*0690*/  LDG.E.U16 R32, desc[UR4][R26.64+0x32] ;  /* 0x000032041a207981 */ /* 0x000f62000c1e1500 */
[----:B------:R-:W-:Y:S01]  /*06a0*/  IMAD.MOV.U32 R23, RZ, RZ, RZ ;  /* 0x000000ffff177224 */ /* 0x000fe200078e00ff */
[----:B------:R-:W-:Y:S01]  /*06b0*/  IADD3.X R21, PT, PT, R21, UR9, RZ, P0, !PT ;  /* 0x0000000915157c10 */ /* 0x000fe200087fe4ff */
[----:B------:R-:W-:Y:S01]  /*06c0*/  IMAD.MOV.U32 R29, RZ, RZ, RZ ;  /* 0x000000ffff1d7224 */ /* 0x000fe200078e00ff */
[----:B------:R-:W-:Y:S01]  /*06d0*/  IADD3 R30, P0, PT, R30, UR8, RZ ;  /* 0x000000081e1e7c10 */ /* 0x000fe2000ff1e0ff */
[----:B------:R-:W-:-:S03]  /*06e0*/  IMAD.WIDE R28, R2, 0x800, R28 ;  /* 0x00000800021c7825 */ /* 0x000fc600078e021c */
[----:B------:R-:W-:Y:S01]  /*06f0*/  IADD3.X R31, PT, PT, R31, UR9, RZ, P0, !PT ;  /* 0x000000091f1f7c10 */ /* 0x000fe200087fe4ff */
[----:B------:R-:W5:Y:S04]  /*0700*/  LDG.E.S8 R20, desc[UR4][R20.64] ;  /* 0x0000000414147981 */ /* 0x000f68000c1e1300 */
[----:B------:R-:W5:Y:S04]  /*0710*/  LDG.E.S8 R21, desc[UR4][R30.64] ;  /* 0x000000041e157981 */ /* 0x000f68000c1e1300 */
[----:B------:R-:W5:Y:S01]  /*0720*/  LDG.E.U16 R30, desc[UR4][R26.64+0x2c] ;  /* 0x00002c041a1e7981 */ /* 0x000f62000c1e1500 */
[----:B---3--:R-:W-:-:S03]  /*0730*/  IADD3 R24, PT, PT, R18, R24, R16 ;  /* 0x0000001812187210 */ /* 0x008fc60007ffe010 */
[----:B------:R-:W3:Y:S04]  /*0740*/  LDG.E.U16 R16, desc[UR4][R26.64+0x24] ;  /* 0x000024041a107981 */ /* 0x000ee8000c1e1500 */
[----:B------:R-:W3:Y:S01]  /*0750*/  LDG.E.U16 R18, desc[UR4][R26.64+0x26] ;  /* 0x000026041a127981 */ /* 0x000ee2000c1e1500 */
[----:B----4-:R-:W-:-:S03]  /*0760*/  IADD3 R7, PT, PT, R8, R24, R7 ;  /* 0x0000001808077210 */ /* 0x010fc60007ffe007 */
[----:B------:R-:W4:Y:S01]  /*0770*/  LDG.E.U16 R24, desc[UR4][R26.64+0x28] ;  /* 0x000028041a187981 */ /* 0x000f22000c1e1500 */
[----:B--2---:R-:W-:-:S03]  /*0780*/  IMAD.WIDE R22, R2, 0x800, R22 ;  /* 0x0000080002167825 */ /* 0x004fc600078e0216 */
[----:B------:R-:W2:Y:S01]  /*0790*/  LDG.E.U16 R8, desc[UR4][R26.64+0x2a] ;  /* 0x00002a041a087981 */ /* 0x000ea2000c1e1500 */
[----:B------:R-:W-:-:S04]  /*07a0*/  IADD3 R22, P0, PT, R22, UR8, RZ ;  /* 0x0000000816167c10 */ /* 0x000fc8000ff1e0ff */
[----:B------:R-:W-:Y:S02]  /*07b0*/  IADD3.X R23, PT, PT, R23, UR9, RZ, P0, !PT ;  /* 0x0000000917177c10 */ /* 0x000fe400087fe4ff */
[----:B------:R-:W-:-:S03]  /*07c0*/  IADD3 R28, P0, PT, R28, UR8, RZ ;  /* 0x000000081c1c7c10 */ /* 0x000fc6000ff1e0ff */
[----:B------:R-:W2:Y:S01]  /*07d0*/  LDG.E.S8 R22, desc[UR4][R22.64] ;  /* 0x0000000416167981 */ /* 0x000ea2000c1e1300 */
[----:B------:R-:W-:-:S05]  /*07e0*/  IADD3.X R29, PT, PT, R29, UR9, RZ, P0, !PT ;  /* 0x000000091d1d7c10 */ /* 0x000fca00087fe4ff */
[----:B------:R-:W2:Y:S04]  /*07f0*/  LDG.E.S8 R23, desc[UR4][R28.64] ;  /* 0x000000041c177981 */ /* 0x000ea8000c1e1300 */
[----:B------:R-:W2:Y:S01]  /*0800*/  LDG.E.U16 R28, desc[UR4][R26.64+0x2e] ;  /* 0x00002e041a1c7981 */ /* 0x000ea2000c1e1500 */
[----:B-----5:R-:W-:Y:S01]  /*0810*/  IADD3 R7, PT, PT, R11, R7, R9 ;  /* 0x000000070b077210 */ /* 0x020fe20007ffe009 */
[----:B------:R-:W-:-:S03]  /*0820*/  IMAD.MOV.U32 R11, RZ, RZ, RZ ;  /* 0x000000ffff0b7224 */ /* 0x000fc600078e00ff */
[----:B------:R-:W-:Y:S01]  /*0830*/  IADD3 R7, PT, PT, R15, R7, R13 ;  /* 0x000000070f077210 */ /* 0x000fe20007ffe00d */
[----:B------:R-:W-:-:S04]  /*0840*/  IMAD.WIDE R10, R2, 0x800, R10 ;  /* 0x00000800020a7825 */ /* 0x000fc800078e020a */
[----:B------:R-:W-:Y:S01]  /*0850*/  IMAD.MOV.U32 R13, RZ, RZ, RZ ;  /* 0x000000ffff0d7224 */ /* 0x000fe200078e00ff */
[----:B------:R-:W-:Y:S01]  /*0860*/  IADD3 R10, P0, PT, R10, UR8, RZ ;  /* 0x000000080a0a7c10 */ /* 0x000fe2000ff1e0ff */
[----:B------:R-:W-:-:S03]  /*0870*/  IMAD.WIDE R12, R2, 0x800, R12 ;  /* 0x00000800020c7825 */ /* 0x000fc600078e020c */
[----:B------:R-:W-:Y:S01]  /*0880*/  IADD3.X R11, PT, PT, R11, UR9, RZ, P0, !PT ;  /* 0x000000090b0b7c10 */ /* 0x000fe200087fe4ff */
[----:B------:R-:W-:Y:S01]  /*0890*/  IMAD.MOV.U32 R15, RZ, RZ, RZ ;  /* 0x000000ffff0f7224 */ /* 0x000fe200078e00ff */
[----:B------:R-:W-:-:S03]  /*08a0*/  IADD3 R12, P0, PT, R12, UR8, RZ ;  /* 0x000000080c0c7c10 */ /* 0x000fc6000ff1e0ff */
[----:B------:R-:W5:Y:S01]  /*08b0*/  LDG.E.S8 R10, desc[UR4][R10.64] ;  /* 0x000000040a0a7981 */ /* 0x000f62000c1e1300 */
[----:B------:R-:W-:Y:S01]  /*08c0*/  IADD3 R7, PT, PT, R19, R7, R17 ;  /* 0x0000000713077210 */ /* 0x000fe20007ffe011 */
[----:B------:R-:W-:Y:S01]  /*08d0*/  IMAD.WIDE R14, R2, 0x800, R14 ;  /* 0x00000800020e7825 */ /* 0x000fe200078e020e */
[----:B------:R-:W-:-:S03]  /*08e0*/  IADD3.X R13, PT, PT, R13, UR9, RZ, P0, !PT ;  /* 0x000000090d0d7c10 */ /* 0x000fc600087fe4ff */
[----:B------:R-:W-:Y:S02]  /*08f0*/  IMAD.MOV.U32 R17, RZ, RZ, RZ ;  /* 0x000000ffff117224 */ /* 0x000fe400078e00ff */
[----:B------:R0:W5:Y:S01]  /*0900*/  LDG.E.S8 R11, desc[UR4][R12.64] ;  /* 0x000000040c0b7981 */ /* 0x000162000c1e1300 */
[----:B------:R-:W-:Y:S01]  /*0910*/  IMAD.MOV.U32 R19, RZ, RZ, RZ ;  /* 0x000000ffff137224 */ /* 0x000fe200078e00ff */
[----:B0-----:R-:W-:-:S04]  /*0920*/  IADD3 R12, P0, PT, R14, UR8, RZ ;  /* 0x000000080e0c7c10 */ /* 0x001fc8000ff1e0ff */
[----:B------:R-:W-:Y:S01]  /*0930*/  IADD3.X R13, PT, PT, R15, UR9, RZ, P0, !PT ;  /* 0x000000090f0d7c10 */ /* 0x000fe200087fe4ff */
[----:B------:R-:W-:-:S04]  /*0940*/  IMAD.MOV.U32 R25, RZ, RZ, RZ ;  /* 0x000000ffff197224 */ /* 0x000fc800078e00ff */
[----:B------:R-:W5:Y:S01]  /*0950*/  LDG.E.S8 R12, desc[UR4][R12.64] ;  /* 0x000000040c0c7981 */ /* 0x000f62000c1e1300 */
[----:B------:R-:W-:Y:S02]  /*0960*/  IMAD.MOV.U32 R9, RZ, RZ, RZ ;  /* 0x000000ffff097224 */ /* 0x000fe400078e00ff */
[----:B------:R-:W-:Y:S01]  /*0970*/  IMAD.MOV.U32 R31, RZ, RZ, RZ ;  /* 0x000000ffff1f7224 */ /* 0x000fe200078e00ff */
[----:B------:R-:W-:Y:S02]  /*0980*/  IADD3 R7, PT, PT, R21, R7, R20 ;  /* 0x0000000715077210 */ /* 0x000fe40007ffe014 */
[----:B------:R-:W5:Y:S01]  /*0990*/  LDG.E.U16 R20, desc[UR4][R26.64+0x38] ;  /* 0x000038041a147981 */ /* 0x000f62000c1e1500 */
[----:B------:R-:W-:Y:S02]  /*09a0*/  IMAD.MOV.U32 R29, RZ, RZ, RZ ;  /* 0x000000ffff1d7224 */ /* 0x000fe400078e00ff */
[----:B------:R-:W-:-:S04]  /*09b0*/  IMAD.WIDE R30, R2, 0x800, R30 ;  /* 0x00000800021e7825 */ /* 0x000fc800078e021e */
[----:B---3--:R-:W-:-:S03]  /*09c0*/  IMAD.WIDE R16, R2, 0x800, R16 ;  /* 0x0000080002107825 */ /* 0x008fc600078e0210 */
[----:B------:R-:W-:Y:S01]  /*09d0*/  IADD3 R14, P0, PT, R16, UR8, RZ ;  /* 0x00000008100e7c10 */ /* 0x000fe2000ff1e0ff */
[----:B------:R-:W-:-:S03]  /*09e0*/  IMAD.WIDE R18, R2, 0x800, R18 ;  /* 0x0000080002127825 */ /* 0x000fc600078e0212 */
[----:B------:R-:W-:Y:S01]  /*09f0*/  IADD3.X R15, PT, PT, R17, UR9, RZ, P0, !PT ;  /* 0x00000009110f7c10 */ /* 0x000fe200087fe4ff */
[----:B----4-:R-:W-:-:S04]  /*0a00*/  IMAD.WIDE R24, R2, 0x800, R24 ;  /* 0x0000080002187825 */ /* 0x010fc800078e0218 */
[----:B------:R0:W3:Y:S02]  /*0a10*/  LDG.E.S8 R13, desc[UR4][R14.64] ;  /* 0x000000040e0d7981 */ /* 0x0000e4000c1e1300 */
[----:B0-----:R-:W-:-:S04]  /*0a20*/  IADD3 R14, P0, PT, R18, UR8, RZ ;  /* 0x00000008120e7c10 */ /* 0x001fc8000ff1e0ff */
[----:B------:R-:W-:Y:S02]  /*0a30*/  IADD3.X R15, PT, PT, R19, UR9, RZ, P0, !PT ;  /* 0x00000009130f7c10 */ /* 0x000fe400087fe4ff */
[----:B------:R-:W-:Y:S01]  /*0a40*/  IADD3 R16, P0, PT, R24, UR8, RZ ;  /* 0x0000000818107c10 */ /* 0x000fe2000ff1e0ff */
[----:B--2---:R-:W-:Y:S02]  /*0a50*/  IMAD.WIDE R18, R2, 0x800, R8 ;  /* 0x0000080002127825 */ /* 0x004fe400078e0208 */
[----:B------:R-:W2:Y:S01]  /*0a60*/  LDG.E.S8 R14, desc[UR4][R14.64] ;  /* 0x000000040e0e7981 */ /* 0x000ea2000c1e1300 */
[----:B------:R-:W-:-:S05]  /*0a70*/  IADD3.X R17, PT, PT, R25, UR9, RZ, P0, !PT ;  /* 0x0000000919117c10 */ /* 0x000fca00087fe4ff */
[----:B------:R0:W2:Y:S02]  /*0a80*/  LDG.E.S8 R8, desc[UR4][R16.64] ;  /* 0x0000000410087981 */ /* 0x0000a4000c1e1300 */
[----:B0-----:R-:W-:-:S04]  /*0a90*/  IADD3 R16, P0, PT, R18, UR8, RZ ;  /* 0x0000000812107c10 */ /* 0x001fc8000ff1e0ff */
[----:B------:R-:W-:-:S05]  /*0aa0*/  IADD3.X R17, PT, PT, R19, UR9, RZ, P0, !PT ;  /* 0x0000000913117c10 */ /* 0x000fca00087fe4ff */
[----:B------:R0:W4:Y:S01]  /*0ab0*/  LDG.E.S8 R9, desc[UR4][R16.64] ;  /* 0x0000000410097981 */ /* 0x000122000c1e1300 */
[----:B------:R-:W-:Y:S01]  /*0ac0*/  IMAD.WIDE R28, R2, 0x800, R28 ;  /* 0x00000800021c7825 */ /* 0x000fe200078e021c */
[----:B0-----:R-:W-:Y:S02]  /*0ad0*/  IADD3 R16, P0, PT, R30, UR8, RZ ;  /* 0x000000081e107c10 */ /* 0x001fe4000ff1e0ff */
[----:B------:R-:W2:Y:S02]  /*0ae0*/  LDG.E.U16 R30, desc[UR4][R26.64+0x3a] ;  /* 0x00003a041a1e7981 */ /* 0x000ea4000c1e1500 */
[----:B------:R-:W-:-:S05]  /*0af0*/  IADD3.X R17, PT, PT, R31, UR9, RZ, P0, !PT ;  /* 0x000000091f117c10 */ /* 0x000fca00087fe4ff */
[----:B------:R0:W4:Y:S02]  /*0b00*/  LDG.E.S8 R15, desc[UR4][R16.64] ;  /* 0x00000004100f7981 */ /* 0x000124000c1e1300 */
[----:B0-----:R-:W-:Y:S02]  /*0b10*/  IADD3 R16, P0, PT, R28, UR8, RZ ;  /* 0x000000081c107c10 */ /* 0x001fe4000ff1e0ff */
[----:B------:R-:W4:Y:S01]  /*0b20*/  LDG.E.U16 R28, desc[UR4][R26.64+0x3c] ;  /* 0x00003c041a1c7981 */ /* 0x000f22000c1e1500 */
[----:B------:R-:W-:Y:S02]  /*0b30*/  IMAD.MOV.U32 R35, RZ, RZ, RZ ;  /* 0x000000ffff237224 */ /* 0x000fe400078e00ff */
[----:B------:R-:W-:Y:S01]  /*0b40*/  IMAD.WIDE R34, R2, 0x800, R34 ;  /* 0x0000080002227825 */ /* 0x000fe200078e0222 */
[----:B------:R-:W-:Y:S02]  /*0b50*/  IADD3.X R17, PT, PT, R29, UR9, RZ, P0, !PT ;  /* 0x000000091d117c10 */ /* 0x000fe400087fe4ff */
[----:B------:R-:W-:-:S03]  /*0b60*/  IADD3 R18, P0, PT, R34, UR8, RZ ;  /* 0x0000000822127c10 */ /* 0x000fc6000ff1e0ff */
[----:B------:R-:W4:Y:S01]  /*0b70*/  LDG.E.S8 R16, desc[UR4][R16.64] ;  /* 0x0000000410107981 */ /* 0x000f22000c1e1300 */
[----:B------:R-:W-:Y:S01]  /*0b80*/  IADD3.X R19, PT, PT, R35, UR9, RZ, P0, !PT ;  /* 0x0000000923137c10 */ /* 0x000fe200087fe4ff */
[----:B------:R-:W-:Y:S02]  /*0b90*/  IMAD.MOV.U32 R33, RZ, RZ, RZ ;  /* 0x000000ffff217224 */ /* 0x000fe400078e00ff */
[----:B------:R-:W-:Y:S02]  /*0ba0*/  IMAD.MOV.U32 R39, RZ, RZ, RZ ;  /* 0x000000ffff277224 */ /* 0x000fe400078e00ff */
[----:B------:R-:W-:Y:S01]  /*0bb0*/  IMAD.MOV.U32 R37, RZ, RZ, RZ ;  /* 0x000000ffff257224 */ /* 0x000fe200078e00ff */
[----:B------:R-:W-:Y:S01]  /*0bc0*/  IADD3 R7, PT, PT, R23, R7, R22 ;  /* 0x0000000717077210 */ /* 0x000fe20007ffe016 */
[----:B------:R0:W4:Y:S01]  /*0bd0*/  LDG.E.S8 R17, desc[UR4][R18.64] ;  /* 0x0000000412117981 */ /* 0x000122000c1e1300 */
[----:B------:R-:W-:-:S03]  /*0be0*/  IMAD.WIDE R32, R2, 0x800, R32 ;  /* 0x0000080002207825 */ /* 0x000fc600078e0220 */
[----:B------:R-:W4:Y:S01]  /*0bf0*/  LDG.E.U16 R34, desc[UR4][R26.64+0x50] ;  /* 0x000050041a227981 */ /* 0x000f22000c1e1500 */
[----:B------:R-:W-:Y:S01]  /*0c00*/  IMAD.WIDE R38, R2, 0x800, R38 ;  /* 0x0000080002267825 */ /* 0x000fe200078e0226 */
[----:B0-----:R-:W-:-:S03]  /*0c10*/  IADD3 R18, P0, PT, R32, UR8, RZ ;  /* 0x0000000820127c10 */ /* 0x001fc6000ff1e0ff */
[----:B------:R-:W-:Y:S01]  /*0c20*/  IMAD.WIDE R36, R2, 0x800, R36 ;  /* 0x0000080002247825 */ /* 0x000fe200078e0224 */
[----:B------:R-:W4:Y:S01]  /*0c30*/  LDG.E.U16 R32, desc[UR4][R26.64+0x4c] ;  /* 0x00004c041a207981 */ /* 0x000f22000c1e1500 */
[----:B------:R-:W-:Y:S02]  /*0c40*/  IADD3.X R19, PT, PT, R33, UR9, RZ, P0, !PT ;  /* 0x0000000921137c10 */ /* 0x000fe400087fe4ff */
[----:B------:R-:W-:Y:S01]  /*0c50*/  IADD3 R22, P0, PT, R38, UR8, RZ ;  /* 0x0000000826167c10 */ /* 0x000fe2000ff1e0ff */
[----:B------:R-:W-:Y:S01]  /*0c60*/  IMAD.MOV.U32 R21, RZ, RZ, RZ ;  /* 0x000000ffff157224 */ /* 0x000fe200078e00ff */
[----:B------:R-:W4:Y:S02]  /*0c70*/  LDG.E.U16 R38, desc[UR4][R26.64+0x58] ;  /* 0x000058041a267981 */ /* 0x000f24000c1e1500 */
[----:B------:R-:W-:Y:S01]  /*0c80*/  IADD3.X R23, PT, PT, R39, UR9, RZ, P0, !PT ;  /* 0x0000000927177c10 */ /* 0x000fe200087fe4ff */
[----:B-----5:R-:W-:Y:S01]  /*0c90*/  IMAD.WIDE R20, R2, 0x800, R20 ;  /* 0x0000080002147825 */ /* 0x020fe200078e0214 */
[----:B------:R-:W-:Y:S01]  /*0ca0*/  IADD3 R24, P0, PT, R36, UR8, RZ ;  /* 0x0000000824187c10 */ /* 0x000fe2000ff1e0ff */
[----:B------:R-:W5:Y:S02]  /*0cb0*/  LDG.E.S8 R19, desc[UR4][R18.64] ;  /* 0x0000000412137981 */ /* 0x000f64000c1e1300 */
[----:B------:R-:W-:Y:S01]  /*0cc0*/  IMAD.MOV.U32 R31, RZ, RZ, RZ ;  /* 0x000000ffff1f7224 */ /* 0x000fe200078e00ff */
[----:B------:R-:W-:Y:S01]  /*0cd0*/  IADD3.X R25, PT, PT, R37, UR9, RZ, P0, !PT ;  /* 0x0000000925197c10 */ /* 0x000fe200087fe4ff */
[----:B------:R-:W5:Y:S01]  /*0ce0*/  LDG.E.S8 R22, desc[UR4][R22.64] ;  /* 0x0000000416167981 */ /* 0x000f62000c1e1300 */
[----:B------:R-:W-:Y:S01]  /*0cf0*/  IADD3 R20, P0, PT, R20, UR8, RZ ;  /* 0x0000000814147c10 */ /* 0x000fe2000ff1e0ff */
[----:B------:R-:W-:-:S02]  /*0d00*/  IMAD.MOV.U32 R29, RZ, RZ, RZ ;  /* 0x000000ffff1d7224 */ /* 0x000fc400078e00ff */
[----:B------:R-:W5:Y:S01]  /*0d10*/  LDG.E.U16 R36, desc[UR4][R26.64+0x54] ;  /* 0x000054041a247981 */ /* 0x000f62000c1e1500 */
[----:B------:R-:W-:-:S03]  /*0d20*/  IADD3.X R21, PT, PT, R21, UR9, RZ, P0, !PT ;  /* 0x0000000915157c10 */ /* 0x000fc600087fe4ff */
[----:B------:R-:W5:Y:S04]  /*0d30*/  LDG.E.U16 R18, desc[UR4][R26.64+0x40] ;  /* 0x000040041a127981 */ /* 0x000f68000c1e1500 */
[----:B------:R0:W5:Y:S04]  /*0d40*/  LDG.E.S8 R23, desc[UR4][R24.64] ;  /* 0x0000000418177981 */ /* 0x000168000c1e1300 */
[----:B------:R-:W5:Y:S01]  /*0d50*/  LDG.E.S8 R21, desc[UR4][R20.64] ;  /* 0x0000000414157981 */ /* 0x000f62000c1e1300 */
[----:B0-----:R-:W-:-:S03]  /*0d60*/  IADD3 R24, PT, PT, R11, R7, R10 ;  /* 0x000000070b187210 */ /* 0x001fc60007ffe00a */
[----:B------:R-:W5:Y:S01]  /*0d70*/  LDG.E.U16 R20, desc[UR4][R26.64+0x3e] ;  /* 0x00003e041a147981 */ /* 0x000f62000c1e1500 */
[----:B---3--:R-:W-:-:S03]  /*0d80*/  IADD3 R13, PT, PT, R13, R24, R12 ;  /* 0x000000180d0d7210 */ /* 0x008fc60007ffe00c */
[----:B------:R-:W3:Y:S04]  /*0d90*/  LDG.E.U16 R24, desc[UR4][R26.64+0x44] ;  /* 0x000044041a187981 */ /* 0x000ee8000c1e1500 */
[----:B------:R-:W3:Y:S01]  /*0da0*/  LDG.E.U16 R12, desc[UR4][R26.64+0x46] ;  /* 0x000046041a0c7981 */ /* 0x000ee2000c1e1500 */
[----:B--2---:R-:W-:-:S03]  /*0db0*/  IMAD.WIDE R30, R2, 0x800, R30 ;  /* 0x00000800021e7825 */ /* 0x004fc600078e021e */
[----:B------:R-:W-:Y:S01]  /*0dc0*/  IADD3 R10, P0, PT, R30, UR8, RZ ;  /* 0x000000081e0a7c10 */ /* 0x000fe2000ff1e0ff */
[----:B----4-:R-:W-:-:S03]  /*0dd0*/  IMAD.WIDE R28, R2, 0x800, R28 ;  /* 0x00000800021c7825 */ /* 0x010fc600078e021c */
[----:B------:R-:W-:Y:S01]  /*0de0*/  IADD3.X R11, PT, PT, R31, UR9, RZ, P0, !PT ;  /* 0x000000091f0b7c10 */ /* 0x000fe200087fe4ff */
[----:B------:R-:W2:Y:S04]  /*0df0*/  LDG.E.U16 R30, desc[UR4][R26.64+0x4e] ;  /* 0x00004e041a1e7981 */ /* 0x000ea8000c1e1500 */
[----:B------:R0:W4:Y:S02]  /*0e00*/  LDG.E.S8 R7, desc[UR4][R10.64] ;  /* 0x000000040a077981 */ /* 0x000124000c1e1300 */
[----:B0-----:R-:W-:Y:S02]  /*0e10*/  IADD3 R10, P0, PT, R28, UR8, RZ ;  /* 0x000000081c0a7c10 */ /* 0x001fe4000ff1e0ff */
[----:B------:R-:W2:Y:S02]  /*0e20*/  LDG.E.U16 R28, desc[UR4][R26.64+0x48] ;  /* 0x000048041a1c7981 */ /* 0x000ea4000c1e1500 */
[----:B------:R-:W-:-:S06]  /*0e30*/  IADD3.X R11, PT, PT, R29, UR9, RZ, P0, !PT ;  /* 0x000000091d0b7c10 */ /* 0x000fcc00087fe4ff */
[----:B------:R-:W4:Y:S04]  /*0e40*/  LDG.E.S8 R11, desc[UR4][R10.64] ;  /* 0x000000040a0b7981 */ /* 0x000f28000c1e1300 */
[----:B------:R-:W2:Y:S01]  /*0e50*/  LDG.E.U16 R10, desc[UR4][R26.64+0x42] ;  /* 0x000042041a0a7981 */ /* 0x000ea2000c1e1500 */
[----:B------:R-:W-:-:S03]  /*0e60*/  IADD3 R8, PT, PT, R8, R13, R14 ;  /* 0x0000000d08087210 */ /* 0x000fc60007ffe00e */
[----:B------:R-:W2:Y:S01]  /*0e70*/  LDG.E.U16 R14, desc[UR4][R26.64+0x4a] ;  /* 0x00004a041a0e7981 */ /* 0x000ea2000c1e1500 */
[----:B------:R-:W-:-:S04]  /*0e80*/  IADD3 R8, PT, PT, R15, R8, R9 ;  /* 0x000000080f087210 */ /* 0x000fc80007ffe009 */
[----:B------:R-:W-:Y:S02]  /*0e90*/  IADD3 R8, PT, PT, R17, R8, R16 ;  /* 0x0000000811087210 */ /* 0x000fe40007ffe010 */
[----:B------:R-:W2:Y:S02]  /*0ea0*/  LDG.E.U16 R16, desc[UR4][R26.64+0x52] ;  /* 0x000052041a107981 */ /* 0x000ea4000c1e1500 */
[----:B-----5:R-:W-:Y:S01]  /*0eb0*/  IADD3 R8, PT, PT, R22, R8, R19 ;  /* 0x0000000816087210 */ /* 0x020fe20007ffe013 */
[----:B------:R-:W-:Y:S01]  /*0ec0*/  IMAD.MOV.U32 R19, RZ, RZ, RZ ;  /* 0x000000ffff137224 */ /* 0x000fe200078e00ff */
[----:B------:R-:W5:Y:S02]  /*0ed0*/  LDG.E.U16 R22, desc[UR4][R26.64+0x56] ;  /* 0x000056041a167981 */ /* 0x000f64000c1e1500 */
[----:B------:R-:W-:Y:S01]  /*0ee0*/  IADD3 R8, PT, PT, R21, R8, R23 ;  /* 0x0000000815087210 */ /* 0x000fe20007ffe017 */
[----:B------:R-:W-:Y:S02]  /*0ef0*/  IMAD.MOV.U32 R21, RZ, RZ, RZ ;  /* 0x000000ffff157224 */ /* 0x000fe400078e00ff */
[----:B------:R-:W-:-:S04]  /*0f00*/  IMAD.WIDE R18, R2, 0x800, R18 ;  /* 0x0000080002127825 */ /* 0x000fc800078e0212 */
[----:B------:R-:W-:-:S04]  /*0f10*/  IMAD.WIDE R20, R2, 0x800, R20 ;  /* 0x0000080002147825 */ /* 0x000fc800078e0214 */
[----:B------:R-:W-:Y:S02]  /*0f20*/  IMAD.MOV.U32 R25, RZ, RZ, RZ ;  /* 0x000000ffff197224 */ /* 0x000fe400078e00ff */
[----:B------:R-:W-:Y:S02]  /*0f30*/  IMAD.MOV.U32 R13, RZ, RZ, RZ ;  /* 0x000000ffff0d7224 */ /* 0x000fe400078e00ff */
[----:B------:R-:W-:Y:S02]  /*0f40*/  IMAD.MOV.U32 R29, RZ, RZ, RZ ;  /* 0x000000ffff1d7224 */ /* 0x000fe400078e00ff */
[----:B------:R-:W-:Y:S02]  /*0f50*/  IMAD.MOV.U32 R15, RZ, RZ, RZ ;  /* 0x000000ffff0f7224 */ /* 0x000fe400078e00ff */
[----:B------:R-:W-:Y:S02]  /*0f60*/  IMAD.MOV.U32 R33, RZ, RZ, RZ ;  /* 0x000000ffff217224 */ /* 0x000fe400078e00ff */
[----:B------:R-:W-:-:S04]  /*0f70*/  IMAD.WIDE R32, R2, 0x800, R32 ;  /* 0x0000080002207825 */ /* 0x000fc800078e0220 */
[----:B------:R-:W-:Y:S02]  /*0f80*/  IMAD.MOV.U32 R31, RZ, RZ, RZ ;  /* 0x000000ffff1f7224 */ /* 0x000fe400078e00ff */
[----:B---3--:R-:W-:-:S04]  /*0f90*/  IMAD.WIDE R24, R2, 0x800, R24 ;  /* 0x0000080002187825 */ /* 0x008fc800078e0218 */
[----:B------:R-:W-:Y:S01]  /*0fa0*/  IMAD.WIDE R12, R2, 0x800, R12 ;  /* 0x00000800020c7825 */ /* 0x000fe200078e020c */
[----:B----4-:R-:W-:-:S03]  /*0fb0*/  IADD3 R7, PT, PT, R11, R8, R7 ;  /* 0x000000080b077210 */ /* 0x010fc60007ffe007 */
[----:B------:R-:W-:Y:S01]  /*0fc0*/  IMAD.MOV.U32 R11, RZ, RZ, RZ ;  /* 0x000000ffff0b7224 */ /* 0x000fe200078e00ff */
[----:B------:R-:W-:-:S04]  /*0fd0*/  IADD3 R8, P0, PT, R20, UR8, RZ ;  /* 0x0000000814087c10 */ /* 0x000fc8000ff1e0ff */
[----:B------:R-:W-:Y:S02]  /*0fe0*/  IADD3.X R9, PT, PT, R21, UR9, RZ, P0, !PT ;  /* 0x0000000915097c10 */ /* 0x000fe400087fe4ff */
[----:B------:R-:W-:Y:S01]  /*0ff0*/  IADD3 R18, P0, PT, R18, UR8, RZ ;  /* 0x0000000812127c10 */ /* 0x000fe2000ff1e0ff */
[----:B--2---:R-:W-:Y:S02]  /*1000*/  IMAD.WIDE R10, R2, 0x800, R10 ;  /* 0x00000800020a7825 */ /* 0x004fe400078e020a */
[----:B------:R-:W2:Y:S01]  /*1010*/  LDG.E.S8 R8, desc[UR4][R8.64] ;  /* 0x0000000408087981 */ /* 0x000ea2000c1e1300 */
[----:B------:R-:W-:Y:S02]  /*1020*/  IADD3.X R19, PT, PT, R19, UR9, RZ, P0, !PT ;  /* 0x0000000913137c10 */ /* 0x000fe400087fe4ff */
[----:B------:R-:W-:-:S04]  /*1030*/  IADD3 R10, P0, PT, R10, UR8, RZ ;  /* 0x000000080a0a7c10 */ /* 0x000fc8000ff1e0ff */
[----:B------:R-:W-:Y:S01]  /*1040*/  IADD3.X R11, PT, PT, R11, UR9, RZ, P0, !PT ;  /* 0x000000090b0b7c10 */ /* 0x000fe200087fe4ff */
[----:B------:R0:W2:Y:S01]  /*1050*/  LDG.E.S8 R9, desc[UR4][R18.64] ;  /* 0x0000000412097981 */ /* 0x0000a2000c1e1300 */
[----:B------:R-:W-:-:S03]  /*1060*/  IMAD.WIDE R28, R2, 0x800, R28 ;  /* 0x00000800021c7825 */ /* 0x000fc600078e021c */
[----:B------:R-:W3:Y:S01]  /*1070*/  LDG.E.S8 R10, desc[UR4][R10.64] ;  /* 0x000000040a0a7981 */ /* 0x000ee2000c1e1300 */
[----:B0-----:R-:W-:-:S04]  /*1080*/  IADD3 R18, P0, PT, R24, UR8, RZ ;  /* 0x0000000818127c10 */ /* 0x001fc8000ff1e0ff */
[----:B------:R-:W-:Y:S02]  /*1090*/  IADD3.X R19, PT, PT, R25, UR9, RZ, P0, !PT ;  /* 0x0000000919137c10 */ /* 0x000fe400087fe4ff */
[----:B------:R-:W-:Y:S01]  /*10a0*/  IADD3 R12, P0, PT, R12, UR8, RZ ;  /* 0x000000080c0c7c10 */ /* 0x000fe2000ff1e0ff */
[----:B------:R-:W-:Y:S02]  /*10b0*/  IMAD.WIDE R14, R2, 0x800, R14 ;  /* 0x00000800020e7825 */ /* 0x000fe400078e020e */
[----:B------:R0:W3:Y:S01]  /*10c0*/  LDG.E.S8 R11, desc[UR4][R18.64] ;  /* 0x00000004120b7981 */ /* 0x0000e2000c1e1300 */
[----:B------:R-:W-:-:S05]  /*10d0*/  IADD3.X R13, PT, PT, R13, UR9, RZ, P0, !PT ;  /* 0x000000090d0d7c10 */ /* 0x000fca00087fe4ff */
[----:B------:R-:W4:Y:S01]  /*10e0*/  LDG.E.S8 R12, desc[UR4][R12.64] ;  /* 0x000000040c0c7981 */ /* 0x000f22000c1e1300 */
[----:B0-----:R-:W-:Y:S01]  /*10f0*/  IADD3 R18, P0, PT, R28, UR8, RZ ;  /* 0x000000081c127c10 */ /* 0x001fe2000ff1e0ff */
[----:B------:R-:W-:Y:S02]  /*1100*/  IMAD.WIDE R30, R2, 0x800, R30 ;  /* 0x00000800021e7825 */ /* 0x000fe400078e021e */
[----:B------:R-:W3:Y:S01]  /*1110*/  LDG.E.U16 R28, desc[UR4][R26.64+0x5c] ;  /* 0x00005c041a1c7981 */ /* 0x000ee2000c1e1500 */
[----:B------:R-:W-:Y:S02]  /*1120*/  IADD3.X R19, PT, PT, R29, UR9, RZ, P0, !PT ;  /* 0x000000091d137c10 */ /* 0x000fe400087fe4ff */
[----:B------:R-:W-:-:S03]  /*1130*/  IADD3 R14, P0, PT, R14, UR8, RZ ;  /* 0x000000080e0e7c10 */ /* 0x000fc6000ff1e0ff */
[----:B------:R0:W4:Y:S01]  /*1140*/  LDG.E.S8 R13, desc[UR4][R18.64] ;  /* 0x00000004120d7981 */ /* 0x000122000c1e1300 */
[----:B------:R-:W-:-:S05]  /*1150*/  IADD3.X R15, PT, PT, R15, UR9, RZ, P0, !PT ;  /* 0x000000090f0f7c10 */ /* 0x000fca00087fe4ff */
[----:B------:R-:W4:Y:S01]  /*1160*/  LDG.E.S8 R14, desc[UR4][R14.64] ;  /* 0x000000040e0e7981 */ /* 0x000f22000c1e1300 */
[----:B0-----:R-:W-:Y:S01]  /*1170*/  IADD3 R18, P0, PT, R32, UR8, RZ ;  /* 0x0000000820127c10 */ /* 0x001fe2000ff1e0ff */
[----:B------:R-:W-:Y:S02]  /*1180*/  IMAD.MOV.U32 R35, RZ, RZ, RZ ;  /* 0x000000ffff237224 */ /* 0x000fe400078e00ff */
[----:B------:R-:W4:Y:S01]  /*1190*/  LDG.E.U16 R32, desc[UR4][R26.64+0x70] ;  /* 0x000070041a207981 */ /* 0x000f22000c1e1500 */
[----:B------:R-:W-:-:S05]  /*11a0*/  IADD3.X R19, PT, PT, R33, UR9, RZ, P0, !PT ;  /* 0x0000000921137c10 */ /* 0x000fca00087fe4ff */
[----:B------:R0:W4:Y:S02]  /*11b0*/  LDG.E.S8 R15, desc[UR4][R18.64] ;  /* 0x00000004120f7981 */ /* 0x000124000c1e1300 */
[----:B0-----:R-:W-:Y:S02]  /*11c0*/  IADD3 R18, P0, PT, R30, UR8, RZ ;  /* 0x000000081e127c10 */ /* 0x001fe4000ff1e0ff */
[----:B------:R-:W4:Y:S01]  /*11d0*/  LDG.E.U16 R30, desc[UR4][R26.64+0x5a] ;  /* 0x00005a041a1e7981 */ /* 0x000f22000c1e1500 */
[----:B------:R-:W-:Y:S01]  /*11e0*/  IMAD.WIDE R34, R2, 0x800, R34 ;  /* 0x0000080002227825 */ /* 0x000fe200078e0222 */
[----:B------:R-:W-:Y:S02]  /*11f0*/  IADD3.X R19, PT, PT, R31, UR9, RZ, P0, !PT ;  /* 0x000000091f137c10 */ /* 0x000fe400087fe4ff */
[----:B------:R-:W-:Y:S01]  /*1200*/  IADD3 R20, P0, PT, R34, UR8, RZ ;  /* 0x0000000822147c10 */ /* 0x000fe2000ff1e0ff */
[----:B------:R-:W-:Y:S02]  /*1210*/  IMAD.MOV.U32 R17, RZ, RZ, RZ ;  /* 0x000000ffff117224 */ /* 0x000fe400078e00ff */
[----:B------:R-:W4:Y:S01]  /*1220*/  LDG.E.S8 R18, desc[UR4][R18.64] ;  /* 0x0000000412127981 */ /* 0x000f22000c1e1300 */
[----:B------:R-:W-:Y:S01]  /*1230*/  IADD3.X R21, PT, PT, R35, UR9, RZ, P0, !PT ;  /* 0x0000000923157c10 */ /* 0x000fe200087fe4ff */
[----:B------:R-:W-:-:S02]  /*1240*/  IMAD.WIDE R24, R2, 0x800, R16 ;  /* 0x0000080002187825 */ /* 0x000fc400078e0210 */
[----:B------:R-:W4:Y:S04]  /*1250*/  LDG.E.U16 R34, desc[UR4][R26.64+0x76] ;  /* 0x000076041a227981 */ /* 0x000f28000c1e1500 */
[----:B------:R0:W4:Y:S01]  /*1260*/  LDG.E.S8 R17, desc[UR4][R20.64] ;  /* 0x0000000414117981 */ /* 0x000122000c1e1300 */
[----:B------:R-:W-:Y:S02]  /*1270*/  IMAD.MOV.U32 R37, RZ, RZ, RZ ;  /* 0x000000ffff257224 */ /* 0x000fe400078e00ff */
[----:B------:R-:W-:Y:S01]  /*1280*/  IMAD.MOV.U32 R23, RZ, RZ, RZ ;  /* 0x000000ffff177224 */ /* 0x000fe200078e00ff */
[----:B------:R-:W4:Y:S01]  /*1290*/  LDG.E.U16 R16, desc[UR4][R26.64+0x60] ;  /* 0x000060041a107981 */ /* 0x000f22000c1e1500 */
[----:B------:R-:W-:Y:S01]  /*12a0*/  IMAD.WIDE R36, R2, 0x800, R36 ;  /* 0x0000080002247825 */ /* 0x000fe200078e0224 */
[----:B0-----:R-:W-:-:S04]  /*12b0*/  IADD3 R20, P0, PT, R24, UR8, RZ ;  /* 0x0000000818147c10 */ /* 0x001fc8000ff1e0ff */
[----:B------:R-:W-:Y:S01]  /*12c0*/  IADD3.X R21, PT, PT, R25, UR9, RZ, P0, !PT ;  /* 0x0000000919157c10 */ /* 0x000fe200087fe4ff */
[----:B-----5:R-:W-:-:S04]  /*12d0*/  IMAD.WIDE R22, R2, 0x800, R22 ;  /* 0x0000080002167825 */ /* 0x020fc800078e0216 */
[----:B------:R0:W5:Y:S01]  /*12e0*/  LDG.E.S8 R19, desc[UR4][R20.64] ;  /* 0x0000000414137981 */ /* 0x000162000c1e1300 */
[----:B------:R-:W-:Y:S02]  /*12f0*/  IMAD.MOV.U32 R39, RZ, RZ, RZ ;  /* 0x000000ffff277224 */ /* 0x000fe400078e00ff */
[----:B------:R-:W-:Y:S01]  /*1300*/  IMAD.WIDE R38, R2, 0x800, R38 ;  /* 0x0000080002267825 */ /* 0x000fe200078e0226 */
[----:B0-----:R-:W-:-:S03]  /*1310*/  IADD3 R20, P0, PT, R36, UR8, RZ ;  /* 0x0000000824147c10 */ /* 0x001fc6000ff1e0ff */
[----:B------:R-:W-:Y:S01]  /*1320*/  IMAD.MOV.U32 R31, RZ, RZ, RZ ;  /* 0x000000ffff1f7224 */ /* 0x000fe200078e00ff */
[----:B------:R-:W5:Y:S01]  /*1330*/  LDG.E.U16 R36, desc[UR4][R26.64+0x74] ;  /* 0x000074041a247981 */ /* 0x000f62000c1e1500 */
[----:B------:R-:W-:Y:S02]  /*1340*/  IADD3.X R21, PT, PT, R37, UR9, RZ, P0, !PT ;  /* 0x0000000925157c10 */ /* 0x000fe400087fe4ff */
[----:B------:R-:W-:-:S04]  /*1350*/  IADD3 R22, P0, PT, R22, UR8, RZ ;  /* 0x0000000816167c10 */ /* 0x000fc8000ff1e0ff */
[----:B------:R-:W-:Y:S01]  /*1360*/  IADD3.X R23, PT, PT, R23, UR9, RZ, P0, !PT ;  /* 0x0000000917177c10 */ /* 0x000fe200087fe4ff */
[----:B------:R-:W5:Y:S01]  /*1370*/  LDG.E.S8 R21, desc[UR4][R20.64] ;  /* 0x0000000414157981 */ /* 0x000f62000c1e1300 */
[----:B------:R-:W-:-:S04]  /*1380*/  IADD3 R24, P0, PT, R38, UR8, RZ ;  /* 0x0000000826187c10 */ /* 0x000fc8000ff1e0ff */
[----:B------:R-:W-:Y:S01]  /*1390*/  IADD3.X R25, PT, PT, R39, UR9, RZ, P0, !PT ;  /* 0x0000000927197c10 */ /* 0x000fe200087fe4ff */
[----:B------:R-:W5:Y:S01]  /*13a0*/  LDG.E.S8 R23, desc[UR4][R22.64] ;  /* 0x0000000416177981 */ /* 0x000f62000c1e1300 */
[----:B------:R-:W-:-:S03]  /*13b0*/  IMAD.MOV.U32 R29, RZ, RZ, RZ ;  /* 0x000000ffff1d7224 */ /* 0x000fc600078e00ff */
[----:B------:R-:W5:Y:S04]  /*13c0*/  LDG.E.U16 R20, desc[UR4][R26.64+0x5e] ;  /* 0x00005e041a147981 */ /* 0x000f68000c1e1500 */
[----:B------:R2:W5:Y:S02]  /*13d0*/  LDG.E.S8 R22, desc[UR4][R24.64] ;  /* 0x0000000418167981 */ /* 0x000564000c1e1300 */
[----:B--2---:R-:W-:Y:S01]  /*13e0*/  IADD3 R24, PT, PT, R9, R7, R8 ;  /* 0x0000000709187210 */ /* 0x004fe20007ffe008 */
[----:B---3--:R-:W-:-:S04]  /*13f0*/  IMAD.WIDE R28, R2, 0x800, R28 ;  /* 0x00000800021c7825 */ /* 0x008fc800078e021c */
[----:B----4-:R-:W-:-:S03]  /*1400*/  IMAD.WIDE R30, R2, 0x800, R30 ;  /* 0x00000800021e7825 */ /* 0x010fc600078e021e */
[----:B------:R-:W-:Y:S02]  /*1410*/  IADD3 R8, P0, PT, R30, UR8, RZ ;  /* 0x000000081e087c10 */ /* 0x000fe4000ff1e0ff */
[----:B------:R-:W-:Y:S01]  /*1420*/  IADD3 R11, PT, PT, R11, R24, R10 ;  /* 0x000000180b0b7210 */ /* 0x000fe20007ffe00a */
[----:B------:R-:W2:Y:S01]  /*1430*/  LDG.E.U16 R30, desc[UR4][R26.64+0x6c] ;  /* 0x00006c041a1e7981 */ /* 0x000ea2000c1e1500 */
[----:B------:R-:W-:-:S03]  /*1440*/  IADD3.X R9, PT, PT, R31, UR9, RZ, P0, !PT ;  /* 0x000000091f097c10 */ /* 0x000fc600087fe4ff */
[----:B------:R-:W3:Y:S04]  /*1450*/  LDG.E.U16 R24, desc[UR4][R26.64+0x64] ;  /* 0x000064041a187981 */ /* 0x000ee8000c1e1500 */
[----:B------:R0:W4:Y:S04]  /*1460*/  LDG.E.S8 R7, desc[UR4][R8.64] ;  /* 0x0000000408077981 */ /* 0x000128000c1e1300 */
[----:B------:R-:W2:Y:S01]  /*1470*/  LDG.E.U16 R10, desc[UR4][R26.64+0x66] ;  /* 0x000066041a0a7981 */ /* 0x000ea2000c1e1500 */
[----:B0-----:R-:W-:-:S03]  /*1480*/  IADD3 R8, P0, PT, R28, UR8, RZ ;  /* 0x000000081c087c10 */ /* 0x001fc6000ff1e0ff */
[----:B------:R-:W2:Y:S01]  /*1490*/  LDG.E.U16 R28, desc[UR4][R26.64+0x68] ;  /* 0x000068041a1c7981 */ /* 0x000ea2000c1e1500 */
[----:B------:R-:W-:-:S06]  /*14a0*/  IADD3.X R9, PT, PT, R29, UR9, RZ, P0, !PT ;  /* 0x000000091d097c10 */ /* 0x000fcc00087fe4ff */
[----:B------:R-:W4:Y:S04]  /*14b0*/  LDG.E.S8 R9, desc[UR4][R8.64] ;  /* 0x0000000408097981 */ /* 0x000f28000c1e1300 */
[----:B------:R-:W2:Y:S01]  /*14c0*/  LDG.E.U16 R8, desc[UR4][R26.64+0x62] ;  /* 0x000062041a087981 */ /* 0x000ea2000c1e1500 */
[----:B------:R-:W-:-:S03]  /*14d0*/  IADD3 R11, PT, PT, R13, R11, R12 ;  /* 0x0000000b0d0b7210 */ /* 0x000fc60007ffe00c */
[----:B------:R-:W2:Y:S01]  /*14e0*/  LDG.E.U16 R12, desc[UR4][R26.64+0x6a] ;  /* 0x00006a041a0c7981 */ /* 0x000ea2000c1e1500 */
[----:B------:R-:W-:-:S03]  /*14f0*/  IADD3 R11, PT, PT, R15, R11, R14 ;  /* 0x0000000b0f0b7210 */ /* 0x000fc60007ffe00e */
[----:B------:R-:W2:Y:S01]  /*1500*/  LDG.E.U16 R14, desc[UR4][R26.64+0x6e] ;  /* 0x00006e041a0e7981 */ /* 0x000ea2000c1e1500 */
[----:B------:R-:W-:-:S03]  /*1510*/  IADD3 R11, PT, PT, R17, R11, R18 ;  /* 0x0000000b110b7210 */ /* 0x000fc60007ffe012 */
[----:B------:R-:W2:Y:S01]  /*1520*/  LDG.E.U16 R18, desc[UR4][R26.64+0x72] ;  /* 0x000072041a127981 */ /* 0x000ea2000c1e1500 */
[----:B-----5:R-:W-:Y:S01]  /*1530*/  IADD3 R11, PT, PT, R21, R11, R19 ;  /* 0x0000000b150b7210 */ /* 0x020fe20007ffe013 */
[----:B------:R-:W-:Y:S02]  /*1540*/  IMAD.MOV.U32 R21, RZ, RZ, RZ ;  /* 0x000000ffff157224 */ /* 0x000fe400078e00ff */
[----:B------:R-:W-:-:S04]  /*1550*/  IMAD.WIDE R20, R2, 0x800, R20 ;  /* 0x0000080002147825 */ /* 0x000fc800078e0214 */
[----:B------:R-:W-:Y:S01]  /*1560*/  IMAD.MOV.U32 R17, RZ, RZ, RZ ;  /* 0x000000ffff117224 */ /* 0x000fe200078e00ff */
[----:B------:R-:W-:Y:S02]  /*1570*/  IADD3 R20, P0, PT, R20, UR8, RZ ;  /* 0x0000000814147c10 */ /* 0x000fe4000ff1e0ff */
[----:B------:R-:W-:Y:S01]  /*1580*/  IADD3 R11, PT, PT, R22, R11, R23 ;  /* 0x0000000b160b7210 */ /* 0x000fe20007ffe017 */
[----:B------:R-:W-:Y:S01]  /*1590*/  IMAD.WIDE R38, R2, 0x800, R16 ;  /* 0x0000080002267825 */ /* 0x000fe200078e0210 */
[----:B------:R-:W-:Y:S01]  /*15a0*/  IADD3.X R21, PT, PT, R21, UR9, RZ, P0, !PT ;  /* 0x0000000915157c10 */ /* 0x000fe200087fe4ff */
[----:B------:R-:W5:Y:S04]  /*15b0*/  LDG.E.U16 R22, desc[UR4][R26.64+0x78] ;  /* 0x000078041a167981 */ /* 0x000f68000c1e1500 */
[----:B------:R0:W5:Y:S02]  /*15c0*/  LDG.E.S8 R16, desc[UR4][R20.64] ;  /* 0x0000000414107981 */ /* 0x000164000c1e1300 */
[----:B0-----:R-:W-:-:S04]  /*15d0*/  IADD3 R20, P0, PT, R38, UR8, RZ ;  /* 0x0000000826147c10 */ /* 0x001fc8000ff1e0ff */
[----:B------:R-:W-:Y:S01]  /*15e0*/  IADD3.X R21, PT, PT, R39, UR9, RZ, P0, !PT ;  /* 0x0000000927157c10 */ /* 0x000fe200087fe4ff */
[----:B------:R-:W-:Y:S02]  /*15f0*/  IMAD.MOV.U32 R25, RZ, RZ, RZ ;  /* 0x000000ffff197224 */ /* 0x000fe400078e00ff */
[----:B------:R-:W-:Y:S02]  /*1600*/  IMAD.MOV.U32 R29, RZ, RZ, RZ ;  /* 0x000000ffff1d7224 */ /* 0x000fe400078e00ff */
[----:B------:R-:W-:Y:S02]  /*1610*/  IMAD.MOV.U32 R13, RZ, RZ, RZ ;  /* 0x000000ffff0d7224 */ /* 0x000fe400078e00ff */
[----:B------:R-:W-:Y:S02]  /*1620*/  IMAD.MOV.U32 R31, RZ, RZ, RZ ;  /* 0x000000ffff1f7224 */ /* 0x000fe400078e00ff */
[----:B------:R-:W-:Y:S02]  /*1630*/  IMAD.MOV.U32 R15, RZ, RZ, RZ ;  /* 0x000000ffff0f7224 */ /* 0x000fe400078e00ff */
[----:B------:R-:W-:-:S02]  /*1640*/  IMAD.MOV.U32 R33, RZ, RZ, RZ ;  /* 0x000000ffff217224 */ /* 0x000fc400078e00ff */
[----:B------:R-:W-:Y:S02]  /*1650*/  IMAD.MOV.U32 R19, RZ, RZ, RZ ;  /* 0x000000ffff137224 */ /* 0x000fe400078e00ff */
[----:B------:R-:W-:-:S04]  /*1660*/  IMAD.WIDE R32, R2, 0x800, R32 ;  /* 0x0000080002207825 */ /* 0x000fc800078e0220 */
[----:B------:R-:W-:Y:S02]  /*1670*/  IMAD.MOV.U32 R37, RZ, RZ, RZ ;  /* 0x000000ffff257224 */ /* 0x000fe400078e00ff */
[----:B------:R-:W-:-:S04]  /*1680*/  IMAD.WIDE R36, R2, 0x800, R36 ;  /* 0x0000080002247825 */ /* 0x000fc800078e0224 */
[----:B---3--:R-:W-:Y:S01]  /*1690*/  IMAD.WIDE R24, R2, 0x800, R24 ;  /* 0x0000080002187825 */ /* 0x008fe200078e0218 */
[----:B----4-:R-:W-:-:S03]  /*16a0*/  IADD3 R7, PT, PT, R9, R11, R7 ;  /* 0x0000000b09077210 */ /* 0x010fc60007ffe007 */
[----:B------:R-:W-:Y:S02]  /*16b0*/  IMAD.MOV.U32 R9, RZ, RZ, RZ ;  /* 0x000000ffff097224 */ /* 0x000fe400078e00ff */
[----:B--2---:R-:W-:Y:S02]  /*16c0*/  IMAD.WIDE R38, R2, 0x800, R8 ;  /* 0x0000080002267825 */ /* 0x004fe400078e0208 */
[----:B------:R0:W2:Y:S02]  /*16d0*/  LDG.E.S8 R8, desc[UR4][R20.64] ;  /* 0x0000000414087981 */ /* 0x0000a4000c1e1300 */
[----:B0-----:R-:W-:-:S04]  /*16e0*/  IADD3 R20, P0, PT, R38, UR8, RZ ;  /* 0x0000000826147c10 */ /* 0x001fc8000ff1e0ff */
[----:B------:R-:W-:Y:S01]  /*16f0*/  IADD3.X R21, PT, PT, R39, UR9, RZ, P0, !PT ;  /* 0x0000000927157c10 */ /* 0x000fe200087fe4ff */
[----:B------:R-:W-:-:S04]  /*1700*/  IMAD.MOV.U32 R11, RZ, RZ, RZ ;  /* 0x000000ffff0b7224 */ /* 0x000fc800078e00ff */
[----:B------:R0:W3:Y:S02]  /*1710*/  LDG.E.S8 R9, desc[UR4][R20.64] ;  /* 0x0000000414097981 */ /* 0x0000e4000c1e1300 */
[----:B0-----:R-:W-:-:S04]  /*1720*/  IADD3 R20, P0, PT, R24, UR8, RZ ;  /* 0x0000000818147c10 */ /* 0x001fc8000ff1e0ff */
[----:B------:R-:W-:Y:S01]  /*1730*/  IADD3.X R21, PT, PT, R25, UR9, RZ, P0, !PT ;  /* 0x0000000919157c10 */ /* 0x000fe200087fe4ff */
[----:B------:R-:W-:-:S04]  /*1740*/  IMAD.WIDE R24, R2, 0x800, R10 ;  /* 0x0000080002187825 */ /* 0x000fc800078e020a */
[----:B------:R0:W3:Y:S01]  /*1750*/  LDG.E.S8 R10, desc[UR4][R20.64] ;  /* 0x00000004140a7981 */ /* 0x0000e2000c1e1300 */
[----:B------:R-:W-:Y:S01]  /*1760*/  IMAD.WIDE R28, R2, 0x800, R28 ;  /* 0x00000800021c7825 */ /* 0x000fe200078e021c */
[----:B0-----:R-:W-:-:S04]  /*1770*/  IADD3 R20, P0, PT, R24, UR8, RZ ;  /* 0x0000000818147c10 */ /* 0x001fc8000ff1e0ff */
[----:B------:R-:W-:-:S05]  /*1780*/  IADD3.X R21, PT, PT, R25, UR9, RZ, P0, !PT ;  /* 0x0000000919157c10 */ /* 0x000fca00087fe4ff */
[----:B------:R0:W4:Y:S01]  /*1790*/  LDG.E.S8 R11, desc[UR4][R20.64] ;  /* 0x00000004140b7981 */ /* 0x000122000c1e1300 */
[----:B------:R-:W-:Y:S01]  /*17a0*/  IMAD.WIDE R24, R2, 0x800, R12 ;  /* 0x0000080002187825 */ /* 0x000fe200078e020c */
[----:B0-----:R-:W-:-:S03]  /*17b0*/  IADD3 R20, P0, PT, R28, UR8, RZ ;  /* 0x000000081c147c10 */ /* 0x001fc6000ff1e0ff */
[----:B------:R-:W-:Y:S01]  /*17c0*/  IMAD.WIDE R30, R2, 0x800, R30 ;  /* 0x00000800021e7825 */ /* 0x000fe200078e021e */
[----:B------:R-:W4:Y:S01]  /*17d0*/  LDG.E.U16 R28, desc[UR4][R26.64+0x7c] ;  /* 0x00007c041a1c7981 */ /* 0x000f22000c1e1500 */
[----:B------:R-:W-:-:S05]  /*17e0*/  IADD3.X R21, PT, PT, R29, UR9, RZ, P0, !PT ;  /* 0x000000091d157c10 */ /* 0x000fca00087fe4ff */
[----:B------:R0:W4:Y:S02]  /*17f0*/  LDG.E.S8 R12, desc[UR4][R20.64] ;  /* 0x00000004140c7981 */ /* 0x000124000c1e1300 */
[----:B0-----:R-:W-:-:S04]  /*1800*/  IADD3 R20, P0, PT, R24, UR8, RZ ;  /* 0x0000000818147c10 */ /* 0x001fc8000ff1e0ff */
[----:B------:R-:W-:-:S05]  /*1810*/  IADD3.X R21, PT, PT, R25, UR9, RZ, P0, !PT ;  /* 0x0000000919157c10 */ /* 0x000fca00087fe4ff */
[----:B------:R0:W4:Y:S02]  /*1820*/  LDG.E.S8 R13, desc[UR4][R20.64] ;  /* 0x00000004140d7981 */ /* 0x000124000c1e1300 */
[----:B0-----:R-:W-:Y:S02]  /*1830*/  IADD3 R20, P0, PT, R30, UR8, RZ ;  /* 0x000000081e147c10 */ /* 0x001fe4000ff1e0ff */
[----:B------:R-:W4:Y:S02]  /*1840*/  LDG.E.U16 R30, desc[UR4][R26.64+0x7a] ;  /* 0x00007a041a1e7981 */ /* 0x000f24000c1e1500 */
[----:B------:R-:W-:Y:S01]  /*1850*/  IADD3.X R21, PT, PT, R31, UR9, RZ, P0, !PT ;  /* 0x000000091f157c10 */ /* 0x000fe200087fe4ff */
[----:B------:R-:W-:-:S04]  /*1860*/  IMAD.WIDE R24, R2, 0x800, R14 ;  /* 0x0000080002187825 */ /* 0x000fc800078e020e */
[----:B------:R0:W4:Y:S02]  /*1870*/  LDG.E.S8 R14, desc[UR4][R20.64] ;  /* 0x00000004140e7981 */ /* 0x000124000c1e1300 */
[----:B0-----:R-:W-:-:S04]  /*1880*/  IADD3 R20, P0, PT, R24, UR8, RZ ;  /* 0x0000000818147c10 */ /* 0x001fc8000ff1e0ff */
[----:B------:R-:W-:Y:S01]  /*1890*/  IADD3.X R21, PT, PT, R25, UR9, RZ, P0, !PT ;  /* 0x0000000919157c10 */ /* 0x000fe200087fe4ff */
[----:B------:R-:W-:-:S04]  /*18a0*/  IMAD.WIDE R18, R2, 0x800, R18 ;  /* 0x0000080002127825 */ /* 0x000fc800078e0212 */
[----:B------:R0:W4:Y:S02]  /*18b0*/  LDG.E.S8 R15, desc[UR4][R20.64] ;  /* 0x00000004140f7981 */ /* 0x000124000c1e1300 */
[----:B0-----:R-:W-:Y:S01]  /*18c0*/  IADD3 R20, P0, PT, R32, UR8, RZ ;  /* 0x0000000820147c10 */ /* 0x001fe2000ff1e0ff */
[----:B------:R-:W-:Y:S01]  /*18d0*/  IMAD.MOV.U32 R35, RZ, RZ, RZ ;  /* 0x000000ffff237224 */ /* 0x000fe200078e00ff */
[----:B------:R-:W4:Y:S02]  /*18e0*/  LDG.E.U16 R32, desc[UR4][R26.64+0x92] ;  /* 0x000092041a207981 */ /* 0x000f24000c1e1500 */
[----:B------:R-:W-:Y:S02]  /*18f0*/  IADD3.X R21, PT, PT, R33, UR9, RZ, P0, !PT ;  /* 0x0000000921157c10 */ /* 0x000fe400087fe4ff */
[----:B------:R-:W-:-:S03]  /*1900*/  IADD3 R18, P0, PT, R18, UR8, RZ ;  /* 0x0000000812127c10 */ /* 0x000fc6000ff1e0ff */
[----:B------:R0:W4:Y:S01]  /*1910*/  LDG.E.S8 R17, desc[UR4][R20.64] ;  /* 0x0000000414117981 */ /* 0x000122000c1e1300 */
[----:B------:R-:W-:-:S05]  /*1920*/  IADD3.X R19, PT, PT, R19, UR9, RZ, P0, !PT ;  /* 0x0000000913137c10 */ /* 0x000fca00087fe4ff */
[----:B------:R-:W4:Y:S01]  /*1930*/  LDG.E.S8 R18, desc[UR4][R18.64] ;  /* 0x0000000412127981 */ /* 0x000f22000c1e1300 */
[----:B0-----:R-:W-:Y:S01]  /*1940*/  IADD3 R20, P0, PT, R36, UR8, RZ ;  /* 0x0000000824147c10 */ /* 0x001fe2000ff1e0ff */
[----:B------:R-:W-:Y:S02]  /*1950*/  IMAD.WIDE R34, R2, 0x800, R34 ;  /* 0x0000080002227825 */ /* 0x000fe400078e0222 */
[----:B------:R-:W4:Y:S01]  /*1960*/  LDG.E.U16 R36, desc[UR4][R26.64+0x94] ;  /* 0x000094041a247981 */ /* 0x000f22000c1e1500 */
[----:B------:R-:W-:-:S05]  /*1970*/  IADD3.X R21, PT, PT, R37, UR9, RZ, P0, !PT ;  /* 0x0000000925157c10 */ /* 0x000fca00087fe4ff */
[----:B------:R0:W4:Y:S01]  /*1980*/  LDG.E.S8 R19, desc[UR4][R20.64] ;  /* 0x0000000414137981 */ /* 0x000122000c1e1300 */
[----:B------:R-:W-:Y:S02]  /*1990*/  IMAD.MOV.U32 R23, RZ, RZ, RZ ;  /* 0x000000ffff177224 */ /* 0x000fe400078e00ff */
[----:B-----5:R-:W-:Y:S01]  /*19a0*/  IMAD.WIDE R22, R2, 0x800, R22 ;  /* 0x0000080002167825 */ /* 0x020fe200078e0216 */
[----:B0-----:R-:W-:-:S03]  /*19b0*/  IADD3 R20, P0, PT, R34, UR8, RZ ;  /* 0x0000000822147c10 */ /* 0x001fc6000ff1e0ff */
[----:B------:R-:W-:Y:S01]  /*19c0*/  IMAD.MOV.U32 R31, RZ, RZ, RZ ;  /* 0x000000ffff1f7224 */ /* 0x000fe200078e00ff */
[----:B------:R-:W5:Y:S01]  /*19d0*/  LDG.E.U16 R34, desc[UR4][R26.64+0x90] ;  /* 0x000090041a227981 */ /* 0x000f62000c1e1500 */
[----:B------:R-:W-:Y:S02]  /*19e0*/  IADD3.X R21, PT, PT, R35, UR9, RZ, P0, !PT ;  /* 0x0000000923157c10 */ /* 0x000fe400087fe4ff */
[----:B------:R-:W-:-:S04]  /*19f0*/  IADD3 R22, P0, PT, R22, UR8, RZ ;  /* 0x0000000816167c10 */ /* 0x000fc8000ff1e0ff */
[----:B------:R-:W-:Y:S01]  /*1a00*/  IADD3.X R23, PT, PT, R23, UR9, RZ, P0, !PT ;  /* 0x0000000917177c10 */ /* 0x000fe200087fe4ff */
[----:B------:R-:W5:Y:S01]  /*1a10*/  LDG.E.S8 R21, desc[UR4][R20.64] ;  /* 0x0000000414157981 */ /* 0x000f62000c1e1300 */
[----:B------:R-:W-:-:S03]  /*1a20*/  IMAD.MOV.U32 R29, RZ, RZ, RZ ;  /* 0x000000ffff1d7224 */ /* 0x000fc600078e00ff */
[----:B------:R-:W5:Y:S04]  /*1a30*/  LDG.E.S8 R22, desc[UR4][R22.64] ;  /* 0x0000000416167981 */ /* 0x000f68000c1e1300 */
[----:B------:R-:W5:Y:S01]  /*1a40*/  LDG.E.U16 R20, desc[UR4][R26.64+0x7e] ;  /* 0x00007e041a147981 */ /* 0x000f62000c1e1500 */
[----:B--2---:R-:W-:-:S03]  /*1a50*/  IADD3 R24, PT, PT, R8, R7, R16 ;  /* 0x0000000708187210 */ /* 0x004fc60007ffe010 */
[----:B------:R-:W2:Y:S04]  /*1a60*/  LDG.E.U16 R16, desc[UR4][R26.64+0x80] ;  /* 0x000080041a107981 */ /* 0x000ea8000c1e1500 */
[----:B------:R-:W2:Y:S01]  /*1a70*/  LDG.E.U16 R8, desc[UR4][R26.64+0x82] ;  /* 0x000082041a087981 */ /* 0x000ea2000c1e1500 */
[----:B---3--:R-:W-:-:S03]  /*1a80*/  IADD3 R9, PT, PT, R10, R24, R9 ;  /* 0x000000180a097210 */ /* 0x008fc60007ffe009 */
[----:B------:R-:W3:Y:S04]  /*1a90*/  LDG.E.U16 R24, desc[UR4][R26.64+0x84] ;  /* 0x000084041a187981 */ /* 0x000ee8000c1e1500 */
[----:B------:R-:W3:Y:S01]  /*1aa0*/  LDG.E.U16 R10, desc[UR4][R26.64+0x86] ;  /* 0x000086041a0a7981 */ /* 0x000ee2000c1e1500 */
[----:B----4-:R-:W-:-:S04]  /*1ab0*/  IMAD.WIDE R28, R2, 0x800, R28 ;  /* 0x00000800021c7825 */ /* 0x010fc800078e021c */
[----:B------:R-:W-:-:S03]  /*1ac0*/  IMAD.WIDE R30, R2, 0x800, R30 ;  /* 0x00000800021e7825 */ /* 0x000fc600078e021e */
[----:B------:R-:W-:-:S04]  /*1ad0*/  IADD3 R30, P0, PT, R30, UR8, RZ ;  /* 0x000000081e1e7c10 */ /* 0x000fc8000ff1e0ff */
[----:B------:R-:W-:Y:S02]  /*1ae0*/  IADD3.X R31, PT, PT, R31, UR9, RZ, P0, !PT ;  /* 0x000000091f1f7c10 */ /* 0x000fe400087fe4ff */
[----:B------:R-:W-:-:S03]  /*1af0*/  IADD3 R28, P0, PT, R28, UR8, RZ ;  /* 0x000000081c1c7c10 */ /* 0x000fc6000ff1e0ff */
[----:B------:R-:W4:Y:S01]  /*1b00*/  LDG.E.S8 R7, desc[UR4][R30.64] ;  /* 0x000000041e077981 */ /* 0x000f22000c1e1300 */
[----:B------:R-:W-:-:S05]  /*1b10*/  IADD3.X R29, PT, PT, R29, UR9, RZ, P0, !PT ;  /* 0x000000091d1d7c10 */ /* 0x000fca00087fe4ff */
[----:B------:R0:W4:Y:S01]  /*1b20*/  LDG.E.S8 R23, desc[UR4][R28.64] ;  /* 0x000000041c177981 */ /* 0x000122000c1e1300 */
[----:B------:R-:W-:-:S03]  /*1b30*/  IADD3 R9, PT, PT, R12, R9, R11 ;  /* 0x000000090c097210 */ /* 0x000fc60007ffe00b */
[----:B------:R-:W4:Y:S04]  /*1b40*/  LDG.E.U16 R12, desc[UR4][R26.64+0x8a] ;  /* 0x00008a041a0c7981 */ /* 0x000f28000c1e1500 */
[----:B------:R-:W4:Y:S04]  /*1b50*/  LDG.E.U16 R30, desc[UR4][R26.64+0x8c] ;  /* 0x00008c041a1e7981 */ /* 0x000f28000c1e1500 */
[----:B------:R-:W4:Y:S01]  /*1b60*/  LDG.E.U16 R28, desc[UR4][R26.64+0x88] ;  /* 0x000088041a1c7981 */ /* 0x000f22000c1e1500 */
[----:B------:R-:W-:-:S03]  /*1b70*/  IADD3 R9, PT, PT, R14, R9, R13 ;  /* 0x000000090e097210 */ /* 0x000fc60007ffe00d */
[----:B------:R-:W4:Y:S01]  /*1b80*/  LDG.E.U16 R14, desc[UR4][R26.64+0x8e] ;  /* 0x00008e041a0e7981 */ /* 0x000f22000c1e1500 */
[----:B------:R-:W-:-:S04]  /*1b90*/  IADD3 R9, PT, PT, R17, R9, R15 ;  /* 0x0000000911097210 */ /* 0x000fc80007ffe00f */
[----:B------:R-:W-:Y:S02]  /*1ba0*/  IADD3 R9, PT, PT, R19, R9, R18 ;  /* 0x0000000913097210 */ /* 0x000fe40007ffe012 */
[----:B------:R-:W4:Y:S01]  /*1bb0*/  LDG.E.U16 R18, desc[UR4][R26.64+0x96] ;  /* 0x000096041a127981 */ /* 0x000f22000c1e1500 */
[----:B------:R-:W-:Y:S01]  /*1bc0*/  IMAD.MOV.U32 R17, RZ, RZ, RZ ;  /* 0x000000ffff117224 */ /* 0x000fe200078e00ff */
[----:B-----5:R-:W-:Y:S01]  /*1bd0*/  IADD3 R9, PT, PT, R22, R9, R21 ;  /* 0x0000000916097210 */ /* 0x020fe20007ffe015 */
[----:B------:R-:W-:Y:S01]  /*1be0*/  IMAD.MOV.U32 R21, RZ, RZ, RZ ;  /* 0x000000ffff157224 */ /* 0x000fe200078e00ff */
[----:B------:R-:W5:Y:S01]  /*1bf0*/  LDG.E.U16 R22, desc[UR4][R26.64+0x98] ;  /* 0x000098041a167981 */ /* 0x000f62000c1e1500 */
[----:B------:R-:W-:-:S03]  /*1c00*/  IMAD.WIDE R20, R2, 0x800, R20 ;  /* 0x0000080002147825 */ /* 0x000fc600078e0214 */
[----:B------:R-:W-:-:S04]  /*1c10*/  IADD3 R20, P0, PT, R20, UR8, RZ ;  /* 0x0000000814147c10 */ /* 0x000fc8000ff1e0ff */
[----:B------:R-:W-:Y:S01]  /*1c20*/  IADD3.X R21, PT, PT, R21, UR9, RZ, P0, !PT ;  /* 0x0000000915157c10 */ /* 0x000fe200087fe4ff */
[----:B------:R-:W-:Y:S02]  /*1c30*/  IMAD.MOV.U32 R25, RZ, RZ, RZ ;  /* 0x000000ffff197224 */ /* 0x000fe400078e00ff */
[----:B------:R-:W-:Y:S02]  /*1c40*/  IMAD.MOV.U32 R11, RZ, RZ, RZ ;  /* 0x000000ffff0b7224 */ /* 0x000fe400078e00ff */
[----:B0-----:R-:W-:Y:S02]  /*1c50*/  IMAD.MOV.U32 R29, RZ, RZ, RZ ;  /* 0x000000ffff1d7224 */ /* 0x001fe400078e00ff */
[----:B------:R-:W-:Y:S02]  /*1c60*/  IMAD.MOV.U32 R13, RZ, RZ, RZ ;  /* 0x000000ffff0d7224 */ /* 0x000fe400078e00ff */
[----:B------:R-:W-:Y:S02]  /*1c70*/  IMAD.MOV.U32 R31, RZ, RZ, RZ ;  /* 0x000000ffff1f7224 */ /* 0x000fe400078e00ff */
[----:B------:R-:W-:-:S02]  /*1c80*/  IMAD.MOV.U32 R15, RZ, RZ, RZ ;  /* 0x000000ffff0f7224 */ /* 0x000fc400078e00ff */
[----:B------:R-:W-:Y:S02]  /*1c90*/  IMAD.MOV.U32 R35, RZ, RZ, RZ ;  /* 0x000000ffff237224 */ /* 0x000fe400078e00ff */
[----:B--2---:R-:W-:Y:S02]  /*1ca0*/  IMAD.WIDE R38, R2, 0x800, R16 ;  /* 0x0000080002267825 */ /* 0x004fe400078e0210 */
[----:B------:R0:W2:Y:S02]  /*1cb0*/  LDG.E.S8 R16, desc[UR4][R20.64] ;  /* 0x0000000414107981 */ /* 0x0000a4000c1e1300 */
[----:B0-----:R-:W-:-:S04]  /*1cc0*/  IADD3 R20, P0, PT, R38, UR8, RZ ;  /* 0x0000000826147c10 */ /* 0x001fc8000ff1e0ff */
[----:B------:R-:W-:Y:S01]  /*1cd0*/  IADD3.X R21, PT, PT, R39, UR9, RZ, P0, !PT ;  /* 0x0000000927157c10 */ /* 0x000fe200087fe4ff */
[----:B---3--:R-:W-:-:S04]  /*1ce0*/  IMAD.WIDE R24, R2, 0x800, R24 ;  /* 0x0000080002187825 */ /* 0x008fc800078e0218 */
[----:B------:R-:W-:Y:S01]  /*1cf0*/  IMAD.WIDE R34, R2, 0x800, R34 ;  /* 0x0000080002227825 */ /* 0x000fe200078e0222 */
[----:B----4-:R-:W-:-:S03]  /*1d00*/  IADD3 R7, PT, PT, R23, R9, R7 ;  /* 0x0000000917077210 */ /* 0x010fc60007ffe007 */
[----:B------:R-:W-:Y:S02]  /*1d10*/  IMAD.MOV.U32 R9, RZ, RZ, RZ ;  /* 0x000000ffff097224 */ /* 0x000fe400078e00ff */
[----:B------:R-:W-:Y:S02]  /*1d20*/  IMAD.WIDE R38, R2, 0x800, R8 ;  /* 0x0000080002267825 */ /* 0x000fe400078e0208 */
[----:B------:R0:W2:Y:S02]  /*1d30*/  LDG.E.S8 R8, desc[UR4][R20.64] ;  /* 0x0000000414087981 */ /* 0x0000a4000c1e1300 */
[----:B0-----:R-:W-:-:S04]  /*1d40*/  IADD3 R20, P0, PT, R38, UR8, RZ ;  /* 0x0000000826147c10 */ /* 0x001fc8000ff1e0ff */
[----:B------:R-:W-:-:S05]  /*1d50*/  IADD3.X R21, PT, PT, R39, UR9, RZ, P0, !PT ;  /* 0x0000000927157c10 */ /* 0x000fca00087fe4ff */
        /* <DEDUP_REMOVED lines=18> */
[----:B0-----:R-:W-:-:S03]  /*1e80*/  IADD3 R20, P0, PT, R30, UR8, RZ ;  /* 0x000000081e147c10 */ /* 0x001fc6000ff1e0ff */
[----:B------:R-:W-:Y:S01]  /*1e90*/  IMAD.MOV.U32 R33, RZ, RZ, RZ ;  /* 0x000000ffff217224 */ /* 0x000fe200078e00ff */
[----:B------:R-:W4:Y:S01]  /*1ea0*/  LDG.E.U16 R30, desc[UR4][R26.64+0x9a] ;  /* 0x00009a041a1e7981 */ /* 0x000f22000c1e1500 */
[----:B------:R-:W-:-:S05]  /*1eb0*/  IADD3.X R21, PT, PT, R31, UR9, RZ, P0, !PT ;  /* 0x000000091f157c10 */ /* 0x000fca00087fe4ff */
[----:B------:R0:W4:Y:S02]  /*1ec0*/  LDG.E.S8 R14, desc[UR4][R20.64] ;  /* 0x00000004140e7981 */ /* 0x000124000c1e1300 */
[----:B0-----:R-:W-:-:S04]  /*1ed0*/  IADD3 R20, P0, PT, R24, UR8, RZ ;  /* 0x0000000818147c10 */ /* 0x001fc8000ff1e0ff */
[----:B------:R-:W-:-:S05]  /*1ee0*/  IADD3.X R21, PT, PT, R25, UR9, RZ, P0, !PT ;  /* 0x0000000919157c10 */ /* 0x000fca00087fe4ff */
[----:B------:R0:W4:Y:S01]  /*1ef0*/  LDG.E.S8 R15, desc[UR4][R20.64] ;  /* 0x00000004140f7981 */ /* 0x000122000c1e1300 */
[----:B------:R-:W-:Y:S01]  /*1f00*/  IMAD.WIDE R32, R2, 0x800, R32 ;  /* 0x0000080002207825 */ /* 0x000fe200078e0220 */
[----:B0-----:R-:W-:-:S03]  /*1f10*/  IADD3 R20, P0, PT, R34, UR8, RZ ;  /* 0x0000000822147c10 */ /* 0x001fc6000ff1e0ff */
[----:B------:R-:W-:Y:S01]  /*1f20*/  IMAD.MOV.U32 R37, RZ, RZ, RZ ;  /* 0x000000ffff257224 */ /* 0x000fe200078e00ff */
[----:B------:R-:W4:Y:S01]  /*1f30*/  LDG.E.U16 R34, desc[UR4][R26.64+0xb0] ;  /* 0x0000b0041a227981 */ /* 0x000f22000c1e1500 */
[----:B------:R-:W-:Y:S01]  /*1f40*/  IADD3.X R21, PT, PT, R35, UR9, RZ, P0, !PT ;  /* 0x0000000923157c10 */ /* 0x000fe200087fe4ff */
[----:B------:R-:W-:-:S04]  /*1f50*/  IMAD.WIDE R36, R2, 0x800, R36 ;  /* 0x0000080002247825 */ /* 0x000fc800078e0224 */
[----:B------:R0:W4:Y:S01]  /*1f60*/  LDG.E.S8 R17, desc[UR4][R20.64] ;  /* 0x0000000414117981 */ /* 0x000122000c1e1300 */
[----:B------:R-:W-:Y:S01]  /*1f70*/  IMAD.MOV.U32 R19, RZ, RZ, RZ ;  /* 0x000000ffff137224 */ /* 0x000fe200078e00ff */
[----:B0-----:R-:W-:Y:S01]  /*1f80*/  IADD3 R20, P0, PT, R32, UR8, RZ ;  /* 0x0000000820147c10 */ /* 0x001fe2000ff1e0ff */
[----:B------:R-:W-:Y:S01]  /*1f90*/  IMAD.WIDE R28, R2, 0x800, R18 ;  /* 0x00000800021c7825 */ /* 0x000fe200078e0212 */
[----:B------:R-:W4:Y:S02]  /*1fa0*/  LDG.E.U16 R32, desc[UR4][R26.64+0xb2] ;  /* 0x0000b2041a207981 */ /* 0x000f24000c1e1500 */
[----:B------:R-:W-:Y:S02]  /*1fb0*/  IADD3.X R21, PT, PT, R33, UR9, RZ, P0, !PT ;  /* 0x0000000921157c10 */ /* 0x000fe400087fe4ff */
[----:B------:R-:W-:Y:S01]  /*1fc0*/  IADD3 R24, P0, PT, R36, UR8, RZ ;  /* 0x0000000824187c10 */ /* 0x000fe2000ff1e0ff */
[----:B------:R-:W-:Y:S01]  /*1fd0*/  IMAD.MOV.U32 R23, RZ, RZ, RZ ;  /* 0x000000ffff177224 */ /* 0x000fe200078e00ff */
[----:B------:R-:W4:Y:S02]  /*1fe0*/  LDG.E.U16 R18, desc[UR4][R26.64+0x9e] ;  /* 0x00009e041a127981 */ /* 0x000f24000c1e1500 */
[----:B------:R-:W-:-:S02]  /*1ff0*/  IADD3.X R25, PT, PT, R37, UR9, RZ, P0, !PT ;  /* 0x0000000925197c10 */ /* 0x000fc400087fe4ff */
[----:B------:R-:W4:Y:S04]  /*2000*/  LDG.E.S8 R20, desc[UR4][R20.64] ;  /* 0x0000000414147981 */ /* 0x000f28000c1e1300 */
[----:B------:R0:W4:Y:S01]  /*2010*/  LDG.E.S8 R19, desc[UR4][R24.64] ;  /* 0x0000000418137981 */ /* 0x000122000c1e1300 */
[----:B------:R-:W-:-:S03]  /*2020*/  IMAD.MOV.U32 R31, RZ, RZ, RZ ;  /* 0x000000ffff1f7224 */ /* 0x000fc600078e00ff */
[----:B------:R-:W4:Y:S01]  /*2030*/  LDG.E.U16 R36, desc[UR4][R26.64+0xb4] ;  /* 0x0000b4041a247981 */ /* 0x000f22000c1e1500 */
[----:B0-----:R-:W-:-:S03]  /*2040*/  IADD3 R24, P0, PT, R28, UR8, RZ ;  /* 0x000000081c187c10 */ /* 0x001fc6000ff1e0ff */
[----:B------:R-:W4:Y:S01]  /*2050*/  LDG.E.U16 R28, desc[UR4][R26.64+0x9c] ;  /* 0x00009c041a1c7981 */ /* 0x000f22000c1e1500 */
[----:B-----5:R-:W-:Y:S01]  /*2060*/  IMAD.WIDE R22, R2, 0x800, R22 ;  /* 0x0000080002167825 */ /* 0x020fe200078e0216 */
[----:B------:R-:W-:Y:S02]  /*2070*/  IADD3.X R25, PT, PT, R29, UR9, RZ, P0, !PT ;  /* 0x000000091d197c10 */ /* 0x000fe400087fe4ff */
[----:B------:R-:W-:-:S03]  /*2080*/  IADD3 R22, P0, PT, R22, UR8, RZ ;  /* 0x0000000816167c10 */ /* 0x000fc6000ff1e0ff */
[----:B------:R2:W5:Y:S01]  /*2090*/  LDG.E.S8 R21, desc[UR4][R24.64] ;  /* 0x0000000418157981 */ /* 0x000562000c1e1300 */
[----:B------:R-:W-:-:S05]  /*20a0*/  IADD3.X R23, PT, PT, R23, UR9, RZ, P0, !PT ;  /* 0x0000000917177c10 */ /* 0x000fca00087fe4ff */
[----:B------:R-:W5:Y:S01]  /*20b0*/  LDG.E.S8 R22, desc[UR4][R22.64] ;  /* 0x0000000416167981 */ /* 0x000f62000c1e1300 */
[----:B------:R-:W-:Y:S01]  /*20c0*/  IMAD.MOV.U32 R29, RZ, RZ, RZ ;  /* 0x000000ffff1d7224 */ /* 0x000fe200078e00ff */
[----:B--2---:R-:W-:Y:S02]  /*20d0*/  IADD3 R24, PT, PT, R8, R7, R16 ;  /* 0x0000000708187210 */ /* 0x004fe40007ffe010 */
[----:B------:R-:W2:Y:S04]  /*20e0*/  LDG.E.U16 R16, desc[UR4][R26.64+0xa0] ;  /* 0x0000a0041a107981 */ /* 0x000ea8000c1e1500 */
[----:B------:R-:W2:Y:S01]  /*20f0*/  LDG.E.U16 R8, desc[UR4][R26.64+0xa2] ;  /* 0x0000a2041a087981 */ /* 0x000ea2000c1e1500 */
[----:B---3--:R-:W-:-:S03]  /*2100*/  IADD3 R9, PT, PT, R10, R24, R9 ;  /* 0x000000180a097210 */ /* 0x008fc60007ffe009 */
[----:B------:R-:W3:Y:S04]  /*2110*/  LDG.E.U16 R24, desc[UR4][R26.64+0xa4] ;  /* 0x0000a4041a187981 */ /* 0x000ee8000c1e1500 */
[----:B------:R-:W3:Y:S01]  /*2120*/  LDG.E.U16 R10, desc[UR4][R26.64+0xa6] ;  /* 0x0000a6041a0a7981 */ /* 0x000ee2000c1e1500 */
[----:B----4-:R-:W-:-:S03]  /*2130*/  IMAD.WIDE R30, R2, 0x800, R30 ;  /* 0x00000800021e7825 */ /* 0x010fc600078e021e */
[----:B------:R-:W-:-:S04]  /*2140*/  IADD3 R30, P0, PT, R30, UR8, RZ ;  /* 0x000000081e1e7c10 */ /* 0x000fc8000ff1e0ff */
[----:B------:R-:W-:-:S05]  /*2150*/  IADD3.X R31, PT, PT, R31, UR9, RZ, P0, !PT ;  /* 0x000000091f1f7c10 */ /* 0x000fca00087fe4ff */
[----:B------:R-:W4:Y:S01]  /*2160*/  LDG.E.S8 R7, desc[UR4][R30.64] ;  /* 0x000000041e077981 */ /* 0x000f22000c1e1300 */
[----:B------:R-:W-:-:S03]  /*2170*/  IADD3 R9, PT, PT, R12, R9, R11 ;  /* 0x000000090c097210 */ /* 0x000fc60007ffe00b */
[----:B------:R-:W4:Y:S04]  /*2180*/  LDG.E.U16 R12, desc[UR4][R26.64+0xaa] ;  /* 0x0000aa041a0c7981 */ /* 0x000f28000c1e1500 */
[----:B------:R-:W4:Y:S01]  /*2190*/  LDG.E.U16 R30, desc[UR4][R26.64+0xac] ;  /* 0x0000ac041a1e7981 */ /* 0x000f22000c1e1500 */
[----:B------:R-:W-:-:S03]  /*21a0*/  IMAD.WIDE R28, R2, 0x800, R28 ;  /* 0x00000800021c7825 */ /* 0x000fc600078e021c */
[----:B------:R-:W-:-:S04]  /*21b0*/  IADD3 R28, P0, PT, R28, UR8, RZ ;  /* 0x000000081c1c7c10 */ /* 0x000fc8000ff1e0ff */
[----:B------:R-:W-:-:S05]  /*21c0*/  IADD3.X R29, PT, PT, R29, UR9, RZ, P0, !PT ;  /* 0x000000091d1d7c10 */ /* 0x000fca00087fe4ff */
[----:B------:R0:W4:Y:S04]  /*21d0*/  LDG.E.S8 R23, desc[UR4][R28.64] ;  /* 0x000000041c177981 */ /* 0x000128000c1e1300 */
[----:B------:R-:W4:Y:S01]  /*21e0*/  LDG.E.U16 R28, desc[UR4][R26.64+0xa8] ;  /* 0x0000a8041a1c7981 */ /* 0x000f22000c1e1500 */
[----:B------:R-:W-:-:S03]  /*21f0*/  IADD3 R9, PT, PT, R14, R9, R13 ;  /* 0x000000090e097210 */ /* 0x000fc60007ffe00d */
[----:B------:R-:W4:Y:S01]  /*2200*/  LDG.E.U16 R14, desc[UR4][R26.64+0xae] ;  /* 0x0000ae041a0e7981 */ /* 0x000f22000c1e1500 */
[----:B------:R-:W-:-:S04]  /*2210*/  IADD3 R9, PT, PT, R17, R9, R15 ;  /* 0x0000000911097210 */ /* 0x000fc80007ffe00f */
[----:B------:R-:W-:Y:S02]  /*2220*/  IADD3 R9, PT, PT, R19, R9, R20 ;  /* 0x0000000913097210 */ /* 0x000fe40007ffe014 */
[----:B------:R-:W4:Y:S02]  /*2230*/  LDG.E.U16 R20, desc[UR4][R26.64+0xb6] ;  /* 0x0000b6041a147981 */ /* 0x000f24000c1e1500 */
[----:B-----5:R-:W-:Y:S02]  /*2240*/  IADD3 R9, PT, PT, R22, R9, R21 ;  /* 0x0000000916097210 */ /* 0x020fe40007ffe015 */
[----:B------:R-:W5:Y:S01]  /*2250*/  LDG.E.U16 R22, desc[UR4][R26.64+0xb8] ;  /* 0x0000b8041a167981 */ /* 0x000f62000c1e1500 */
[----:B------:R-:W-:Y:S02]  /*2260*/  IMAD.MOV.U32 R19, RZ, RZ, RZ ;  /* 0x000000ffff137224 */ /* 0x000fe400078e00ff */
[----:B------:R-:W-:-:S04]  /*2270*/  IMAD.WIDE R18, R2, 0x800, R18 ;  /* 0x0000080002127825 */ /* 0x000fc800078e0212 */
[----:B------:R-:W-:Y:S01]  /*2280*/  IMAD.MOV.U32 R17, RZ, RZ, RZ ;  /* 0x000000ffff117224 */ /* 0x000fe200078e00ff */
[----:B------:R-:W-:-:S04]  /*2290*/  IADD3 R18, P0, PT, R18, UR8, RZ ;  /* 0x0000000812127c10 */ /* 0x000fc8000ff1e0ff */
[----:B------:R-:W-:Y:S01]  /*22a0*/  IADD3.X R19, PT, PT, R19, UR9, RZ, P0, !PT ;  /* 0x0000000913137c10 */ /* 0x000fe200087fe4ff */
[----:B------:R-:W-:Y:S02]  /*22b0*/  IMAD.MOV.U32 R25, RZ, RZ, RZ ;  /* 0x000000ffff197224 */ /* 0x000fe400078e00ff */
[----:B------:R-:W-:Y:S02]  /*22c0*/  IMAD.MOV.U32 R11, RZ, RZ, RZ ;  /* 0x000000ffff0b7224 */ /* 0x000fe400078e00ff */
[----:B0-----:R-:W-:Y:S02]  /*22d0*/  IMAD.MOV.U32 R29, RZ, RZ, RZ ;  /* 0x000000ffff1d7224 */ /* 0x001fe400078e00ff */
[----:B------:R-:W-:Y:S02]  /*22e0*/  IMAD.MOV.U32 R13, RZ, RZ, RZ ;  /* 0x000000ffff0d7224 */ /* 0x000fe400078e00ff */
[----:B--2---:R-:W-:Y:S02]  /*22f0*/  IMAD.WIDE R38, R2, 0x800, R16 ;  /* 0x0000080002267825 */ /* 0x004fe400078e0210 */
[----:B------:R0:W2:Y:S02]  /*2300*/  LDG.E.S8 R16, desc[UR4][R18.64] ;  /* 0x0000000412107981 */ /* 0x0000a4000c1e1300 */
[----:B0-----:R-:W-:-:S04]  /*2310*/  IADD3 R18, P0, PT, R38, UR8, RZ ;  /* 0x0000000826127c10 */ /* 0x001fc8000ff1e0ff */
[----:B------:R-:W-:Y:S01]  /*2320*/  IADD3.X R19, PT, PT, R39, UR9, RZ, P0, !PT ;  /* 0x0000000927137c10 */ /* 0x000fe200087fe4ff */
[----:B---3--:R-:W-:-:S04]  /*2330*/  IMAD.WIDE R24, R2, 0x800, R24 ;  /* 0x0000080002187825 */ /* 0x008fc800078e0218 */
[----:B------:R-:W-:Y:S02]  /*2340*/  IMAD.MOV.U32 R31, RZ, RZ, RZ ;  /* 0x000000ffff1f7224 */ /* 0x000fe400078e00ff */
[----:B------:R-:W-:Y:S02]  /*2350*/  IMAD.MOV.U32 R15, RZ, RZ, RZ ;  /* 0x000000ffff0f7224 */ /* 0x000fe400078e00ff */
[----:B----4-:R-:W-:Y:S01]  /*2360*/  IMAD.WIDE R30, R2, 0x800, R30 ;  /* 0x00000800021e7825 */ /* 0x010fe200078e021e */
[----:B------:R-:W-:-:S03]  /*2370*/  IADD3 R7, PT, PT, R23, R9, R7 ;  /* 0x0000000917077210 */ /* 0x000fc60007ffe007 */
        /* <DEDUP_REMOVED lines=15> */
[----:B0-----:R-:W-:Y:S02]  /*2470*/  IADD3 R18, P0, PT, R28, UR8, RZ ;  /* 0x000000081c127c10 */ /* 0x001fe4000ff1e0ff */
[----:B------:R-:W4:Y:S02]  /*2480*/  LDG.E.U16 R28, desc[UR4][R26.64+0xbc] ;  /* 0x0000bc041a1c7981 */ /* 0x000f24000c1e1500 */
[----:B------:R-:W-:-:S05]  /*2490*/  IADD3.X R19, PT, PT, R29, UR9, RZ, P0, !PT ;  /* 0x000000091d137c10 */ /* 0x000fca00087fe4ff */
[----:B------:R0:W4:Y:S02]  /*24a0*/  LDG.E.S8 R12, desc[UR4][R18.64] ;  /* 0x00000004120c7981 */ /* 0x000124000c1e1300 */
[----:B0-----:R-:W-:-:S04]  /*24b0*/  IADD3 R18, P0, PT, R24, UR8, RZ ;  /* 0x0000000818127c10 */ /* 0x001fc8000ff1e0ff */
[----:B------:R-:W-:-:S05]  /*24c0*/  IADD3.X R19, PT, PT, R25, UR9, RZ, P0, !PT ;  /* 0x0000000919137c10 */ /* 0x000fca00087fe4ff */
[----:B------:R0:W4:Y:S02]  /*24d0*/  LDG.E.S8 R13, desc[UR4][R18.64] ;  /* 0x00000004120d7981 */ /* 0x000124000c1e1300 */
[----:B0-----:R-:W-:Y:S02]  /*24e0*/  IADD3 R18, P0, PT, R30, UR8, RZ ;  /* 0x000000081e127c10 */ /* 0x001fe4000ff1e0ff */
[----:B------:R-:W4:Y:S01]  /*24f0*/  LDG.E.U16 R30, desc[UR4][R26.64+0xba] ;  /* 0x0000ba041a1e7981 */ /* 0x000f22000c1e1500 */
[----:B------:R-:W-:Y:S01]  /*2500*/  IMAD.WIDE R24, R2, 0x800, R14 ;  /* 0x0000080002187825 */ /* 0x000fe200078e020e */
[----:B------:R-:W-:-:S03]  /*2510*/  IADD3.X R19, PT, PT, R31, UR9, RZ, P0, !PT ;  /* 0x000000091f137c10 */ /* 0x000fc600087fe4ff */
[----:B------:R-:W-:Y:S02]  /*2520*/  IMAD.MOV.U32 R35, RZ, RZ, RZ ;  /* 0x000000ffff237224 */ /* 0x000fe400078e00ff */
[----:B------:R0:W4:Y:S01]  /*2530*/  LDG.E.S8 R14, desc[UR4][R18.64] ;  /* 0x00000004120e7981 */ /* 0x000122000c1e1300 */
[----:B------:R-:W-:Y:S01]  /*2540*/  IMAD.WIDE R34, R2, 0x800, R34 ;  /* 0x0000080002227825 */ /* 0x000fe200078e0222 */
[----:B0-----:R-:W-:-:S04]  /*2550*/  IADD3 R18, P0, PT, R24, UR8, RZ ;  /* 0x0000000818127c10 */ /* 0x001fc8000ff1e0ff */
[----:B------:R-:W-:Y:S01]  /*2560*/  IADD3.X R19, PT, PT, R25, UR9, RZ, P0, !PT ;  /* 0x0000000919137c10 */ /* 0x000fe200087fe4ff */
[----:B------:R-:W-:-:S04]  /*2570*/  IMAD.MOV.U32 R33, RZ, RZ, RZ ;  /* 0x000000ffff217224 */ /* 0x000fc800078e00ff */
        /* <DEDUP_REMOVED lines=8> */
[----:B------:R-:W-:Y:S02]  /*2600*/  IMAD.MOV.U32 R21, RZ, RZ, RZ ;  /* 0x000000ffff157224 */ /* 0x000fe400078e00ff */
[----:B------:R-:W-:Y:S02]  /*2610*/  IMAD.MOV.U32 R23, RZ, RZ, RZ ;  /* 0x000000ffff177224 */ /* 0x000fe400078e00ff */
[----:B------:R-:W-:Y:S01]  /*2620*/  IMAD.WIDE R20, R2, 0x800, R20 ;  /* 0x0000080002147825 */ /* 0x000fe200078e0214 */
[----:B0-----:R-:W-:-:S03]  /*2630*/  IADD3 R18, P0, PT, R32, UR8, RZ ;  /* 0x0000000820127c10 */ /* 0x001fc6000ff1e0ff */
[----:B-----5:R-:W-:Y:S01]  /*2640*/  IMAD.WIDE R22, R2, 0x800, R22 ;  /* 0x0000080002167825 */ /* 0x020fe200078e0216 */
[----:B------:R-:W5:Y:S01]  /*2650*/  LDG.E.U16 R32, desc[UR4][R26.64+0xd2] ;  /* 0x0000d2041a207981 */ /* 0x000f62000c1e1500 */
[----:B------:R-:W-:Y:S02]  /*2660*/  IADD3.X R19, PT, PT, R33, UR9, RZ, P0, !PT ;  /* 0x0000000921137c10 */ /* 0x000fe400087fe4ff */
[----:B------:R-:W-:Y:S01]  /*2670*/  IADD3 R24, P0, PT, R36, UR8, RZ ;  /* 0x0000000824187c10 */ /* 0x000fe2000ff1e0ff */
[----:B------:R-:W-:Y:S01]  /*2680*/  IMAD.MOV.U32 R31, RZ, RZ, RZ ;  /* 0x000000ffff1f7224 */ /* 0x000fe200078e00ff */
[----:B------:R-:W5:Y:S02]  /*2690*/  LDG.E.U16 R36, desc[UR4][R26.64+0xd4] ;  /* 0x0000d4041a247981 */ /* 0x000f64000c1e1500 */
[----:B------:R-:W-:Y:S02]  /*26a0*/  IADD3.X R25, PT, PT, R37, UR9, RZ, P0, !PT ;  /* 0x0000000925197c10 */ /* 0x000fe400087fe4ff */
[----:B------:R-:W-:Y:S01]  /*26b0*/  IADD3 R20, P0, PT, R20, UR8, RZ ;  /* 0x0000000814147c10 */ /* 0x000fe2000ff1e0ff */
[----:B------:R-:W5:Y:S03]  /*26c0*/  LDG.E.S8 R18, desc[UR4][R18.64] ;  /* 0x0000000412127981 */ /* 0x000f66000c1e1300 */
[----:B------:R-:W-:-:S02]  /*26d0*/  IADD3.X R21, PT, PT, R21, UR9, RZ, P0, !PT ;  /* 0x0000000915157c10 */ /* 0x000fc400087fe4ff */
[----:B------:R-:W-:Y:S01]  /*26e0*/  IADD3 R22, P0, PT, R22, UR8, RZ ;  /* 0x0000000816167c10 */ /* 0x000fe2000ff1e0ff */
[----:B------:R2:W5:Y:S03]  /*26f0*/  LDG.E.S8 R19, desc[UR4][R24.64] ;  /* 0x0000000418137981 */ /* 0x000566000c1e1300 */
[----:B------:R-:W-:Y:S01]  /*2700*/  IADD3.X R23, PT, PT, R23, UR9, RZ, P0, !PT ;  /* 0x0000000917177c10 */ /* 0x000fe200087fe4ff */
[----:B------:R-:W5:Y:S04]  /*2710*/  LDG.E.S8 R21, desc[UR4][R20.64] ;  /* 0x0000000414157981 */ /* 0x000f68000c1e1300 */
[----:B------:R-:W5:Y:S01]  /*2720*/  LDG.E.S8 R22, desc[UR4][R22.64] ;  /* 0x0000000416167981 */ /* 0x000f62000c1e1300 */
[----:B------:R-:W-:-:S03]  /*2730*/  IMAD.MOV.U32 R29, RZ, RZ, RZ ;  /* 0x000000ffff1d7224 */ /* 0x000fc600078e00ff */
        /* <DEDUP_REMOVED lines=22> */
[----:B-----5:R-:W-:Y:S02]  /*28a0*/  IADD3 R9, PT, PT, R19, R9, R18 ;  /* 0x0000000913097210 */ /* 0x020fe40007ffe012 */
[----:B------:R-:W5:Y:S02]  /*28b0*/  LDG.E.U16 R18, desc[UR4][R26.64+0xd6] ;  /* 0x0000d6041a127981 */ /* 0x000f64000c1e1500 */
[----:B------:R-:W-:Y:S02]  /*28c0*/  IADD3 R9, PT, PT, R22, R9, R21 ;  /* 0x0000000916097210 */ /* 0x000fe40007ffe015 */
        /* <DEDUP_REMOVED lines=60> */
[----:B-----5:R-:W-:Y:S01]  /*2c90*/  IMAD.WIDE R28, R2, 0x800, R18 ;  /* 0x00000800021c7825 */ /* 0x020fe200078e0212 */
[----:B------:R-:W5:Y:S02]  /*2ca0*/  LDG.E.U16 R32, desc[UR4][R26.64+0xf2] ;  /* 0x0000f2041a207981 */ /* 0x000f64000c1e1500 */
[----:B------:R-:W-:Y:S02]  /*2cb0*/  IADD3.X R21, PT, PT, R33, UR9, RZ, P0, !PT ;  /* 0x0000000921157c10 */ /* 0x000fe400087fe4ff */
[----:B------:R-:W-:Y:S01]  /*2cc0*/  IADD3 R24, P0, PT, R36, UR8, RZ ;  /* 0x0000000824187c10 */ /* 0x000fe2000ff1e0ff */
[----:B------:R-:W-:Y:S01]  /*2cd0*/  IMAD.MOV.U32 R23, RZ, RZ, RZ ;  /* 0x000000ffff177224 */ /* 0x000fe200078e00ff */
[----:B------:R-:W5:Y:S02]  /*2ce0*/  LDG.E.U16 R18, desc[UR4][R26.64+0xde] ;  /* 0x0000de041a127981 */ /* 0x000f64000c1e1500 */
[----:B------:R-:W-:-:S02]  /*2cf0*/  IADD3.X R25, PT, PT, R37, UR9, RZ, P0, !PT ;  /* 0x0000000925197c10 */ /* 0x000fc400087fe4ff */
[----:B------:R-:W5:Y:S04]  /*2d00*/  LDG.E.S8 R20, desc[UR4][R20.64] ;  /* 0x0000000414147981 */ /* 0x000f68000c1e1300 */
[----:B------:R0:W5:Y:S01]  /*2d10*/  LDG.E.S8 R19, desc[UR4][R24.64] ;  /* 0x0000000418137981 */ /* 0x000162000c1e1300 */
[----:B------:R-:W-:-:S03]  /*2d20*/  IMAD.MOV.U32 R31, RZ, RZ, RZ ;  /* 0x000000ffff1f7224 */ /* 0x000fc600078e00ff */
[----:B------:R-:W5:Y:S01]  /*2d30*/  LDG.E.U16 R36, desc[UR4][R26.64+0xf4] ;  /* 0x0000f4041a247981 */ /* 0x000f62000c1e1500 */
[----:B0-----:R-:W-:-:S04]  /*2d40*/  IADD3 R24, P0, PT, R28, UR8, RZ ;  /* 0x000000081c187c10 */ /* 0x001fc8000ff1e0ff */
[----:B------:R-:W-:Y:S01]  /*2d50*/  IADD3.X R25, PT, PT, R29, UR9, RZ, P0, !PT ;  /* 0x000000091d197c10 */ /* 0x000fe200087fe4ff */
[----:B------:R-:W-:-:S04]  /*2d60*/  IMAD.WIDE R28, R2, 0x800, R22 ;  /* 0x00000800021c7825 */ /* 0x000fc800078e0216 */
[----:B------:R0:W5:Y:S02]  /*2d70*/  LDG.E.S8 R22, desc[UR4][R24.64] ;  /* 0x0000000418167981 */ /* 0x000164000c1e1300 */
[----:B0-----:R-:W-:Y:S02]  /*2d80*/  IADD3 R24, P0, PT, R28, UR8, RZ ;  /* 0x000000081c187c10 */ /* 0x001fe4000ff1e0ff */
[----:B------:R-:W5:Y:S02]  /*2d90*/  LDG.E.U16 R28, desc[UR4][R26.64+0xdc] ;  /* 0x0000dc041a1c7981 */ /* 0x000f64000c1e1500 */
[----:B------:R-:W-:-:S05]  /*2da0*/  IADD3.X R25, PT, PT, R29, UR9, RZ, P0, !PT ;  /* 0x000000091d197c10 */ /* 0x000fca00087fe4ff */
[----:B------:R2:W5:Y:S01]  /*2db0*/  LDG.E.S8 R21, desc[UR4][R24.64] ;  /* 0x0000000418157981 */ /* 0x000562000c1e1300 */
        /* <DEDUP_REMOVED lines=14> */
[----:B-----5:R-:W-:-:S03]  /*2ea0*/  IMAD.WIDE R28, R2, 0x800, R28 ;  /* 0x00000800021c7825 */ /* 0x020fc600078e021c */
[----:B------:R-:W-:-:S04]  /*2eb0*/  IADD3 R28, P0, PT, R28, UR8, RZ ;  /* 0x000000081c1c7c10 */ /* 0x000fc8000ff1e0ff */
[----:B------:R-:W-:-:S05]  /*2ec0*/  IADD3.X R29, PT, PT, R29, UR9, RZ, P0, !PT ;  /* 0x000000091d1d7c10 */ /* 0x000fca00087fe4ff */
[----:B------:R-:W5:Y:S04]  /*2ed0*/  LDG.E.S8 R23, desc[UR4][R28.64] ;  /* 0x000000041c177981 */ /* 0x000f68000c1e1300 */
[----:B------:R-:W5:Y:S01]  /*2ee0*/  LDG.E.U16 R28, desc[UR4][R26.64+0xe8] ;  /* 0x0000e8041a1c7981 */ /* 0x000f62000c1e1500 */
[----:B------:R-:W-:-:S03]  /*2ef0*/  IADD3 R9, PT, PT, R14, R9, R13 ;  /* 0x000000090e097210 */ /* 0x000fc60007ffe00d */
[----:B------:R-:W5:Y:S01]  /*2f00*/  LDG.E.U16 R14, desc[UR4][R26.64+0xee] ;  /* 0x0000ee041a0e7981 */ /* 0x000f62000c1e1500 */
[----:B------:R-:W-:-:S04]  /*2f10*/  IADD3 R9, PT, PT, R17, R9, R15 ;  /* 0x0000000911097210 */ /* 0x000fc80007ffe00f */
[----:B------:R-:W-:Y:S02]  /*2f20*/  IADD3 R9, PT, PT, R19, R9, R20 ;  /* 0x0000000913097210 */ /* 0x000fe40007ffe014 */
        /* <DEDUP_REMOVED lines=10> */
[----:B--2---:R-:W-:Y:S02]  /*2fd0*/  IMAD.WIDE R38, R2, 0x800, R16 ;  /* 0x0000080002267825 */ /* 0x004fe400078e0210 */
[----:B------:R0:W2:Y:S02]  /*2fe0*/  LDG.E.S8 R16, desc[UR4][R18.64] ;  /* 0x0000000412107981 */ /* 0x0000a4000c1e1300 */
[----:B0-----:R-:W-:-:S04]  /*2ff0*/  IADD3 R18, P0, PT, R38, UR8, RZ ;  /* 0x0000000826127c10 */ /* 0x001fc8000ff1e0ff */
[----:B------:R-:W-:Y:S01]  /*3000*/  IADD3.X R19, PT, PT, R39, UR9, RZ, P0, !PT ;  /* 0x0000000927137c10 */ /* 0x000fe200087fe4ff */
[----:B------:R-:W-:Y:S02]  /*3010*/  IMAD.MOV.U32 R29, RZ, RZ, RZ ;  /* 0x000000ffff1d7224 */ /* 0x000fe400078e00ff */
[----:B---3--:R-:W-:-:S04]  /*3020*/  IMAD.WIDE R24, R2, 0x800, R24 ;  /* 0x0000080002187825 */ /* 0x008fc800078e0218 */
[----:B------:R-:W-:Y:S02]  /*3030*/  IMAD.MOV.U32 R13, RZ, RZ, RZ ;  /* 0x000000ffff0d7224 */ /* 0x000fe400078e00ff */
[----:B------:R-:W-:Y:S02]  /*3040*/  IMAD.MOV.U32 R31, RZ, RZ, RZ ;  /* 0x000000ffff1f7224 */ /* 0x000fe400078e00ff */
[----:B------:R-:W-:Y:S02]  /*3050*/  IMAD.MOV.U32 R15, RZ, RZ, RZ ;  /* 0x000000ffff0f7224 */ /* 0x000fe400078e00ff */
[----:B----4-:R-:W-:Y:S01]  /*3060*/  IMAD.WIDE R30, R2, 0x800, R30 ;  /* 0x00000800021e7825 */ /* 0x010fe200078e021e */
[----:B-----5:R-:W-:-:S03]  /*3070*/  IADD3 R7, PT, PT, R23, R9, R7 ;  /* 0x0000000917077210 */ /* 0x020fc60007ffe007 */
        /* <DEDUP_REMOVED lines=16> */
[----:B------:R-:W5:Y:S02]  /*3180*/  LDG.E.U16 R28, desc[UR4][R26.64+0xfc] ;  /* 0x0000fc041a1c7981 */ /* 0x000f64000c1e1500 */
        /* <DEDUP_REMOVED lines=24> */
[----:B------:R-:W-:Y:S01]  /*3310*/  IMAD.WIDE R20, R2, 0x800, R20 ;  /* 0x0000080002147825 */ /* 0x000fe200078e0214 */
[----:B0-----:R-:W-:-:S03]  /*3320*/  IADD3 R18, P0, PT, R32, UR8, RZ ;  /* 0x0000000820127c10 */ /* 0x001fc6000ff1e0ff */
[----:B------:R-:W-:Y:S01]  /*3330*/  IMAD.MOV.U32 R23, RZ, RZ, RZ ;  /* 0x000000ffff177224 */ /* 0x000fe200078e00ff */
[----:B------:R-:W4:Y:S01]  /*3340*/  LDG.E.U16 R32, desc[UR4][R26.64+0x112] ;  /* 0x000112041a207981 */ /* 0x000f22000c1e1500 */
[----:B------:R-:W-:Y:S02]  /*3350*/  IADD3.X R19, PT, PT, R33, UR9, RZ, P0, !PT ;  /* 0x0000000921137c10 */ /* 0x000fe400087fe4ff */
[----:B------:R-:W-:Y:S01]  /*3360*/  IADD3 R24, P0, PT, R36, UR8, RZ ;  /* 0x0000000824187c10 */ /* 0x000fe2000ff1e0ff */
[----:B------:R-:W-:Y:S01]  /*3370*/  IMAD.MOV.U32 R31, RZ, RZ, RZ ;  /* 0x000000ffff1f7224 */ /* 0x000fe200078e00ff */
[----:B------:R-:W4:Y:S02]  /*3380*/  LDG.E.U16 R36, desc[UR4][R26.64+0x114] ;  /* 0x000114041a247981 */ /* 0x000f24000c1e1500 */
[----:B------:R-:W-:Y:S02]  /*3390*/  IADD3.X R25, PT, PT, R37, UR9, RZ, P0, !PT ;  /* 0x0000000925197c10 */ /* 0x000fe400087fe4ff */
[----:B------:R-:W-:Y:S01]  /*33a0*/  IADD3 R20, P0, PT, R20, UR8, RZ ;  /* 0x0000000814147c10 */ /* 0x000fe2000ff1e0ff */
[----:B------:R-:W4:Y:S03]  /*33b0*/  LDG.E.S8 R18, desc[UR4][R18.64] ;  /* 0x0000000412127981 */ /* 0x000f26000c1e1300 */
[----:B------:R-:W-:Y:S01]  /*33c0*/  IADD3.X R21, PT, PT, R21, UR9, RZ, P0, !PT ;  /* 0x0000000915157c10 */ /* 0x000fe200087fe4ff */
[----:B------:R0:W4:Y:S02]  /*33d0*/  LDG.E.S8 R19, desc[UR4][R24.64] ;  /* 0x0000000418137981 */ /* 0x000124000c1e1300 */
[----:B0-----:R-:W-:-:S02]  /*33e0*/  IMAD.WIDE R24, R2, 0x800, R22 ;  /* 0x0000080002187825 */ /* 0x001fc400078e0216 */
[----:B------:R0:W4:Y:S02]  /*33f0*/  LDG.E.S8 R22, desc[UR4][R20.64] ;  /* 0x0000000414167981 */ /* 0x000124000c1e1300 */
[----:B0-----:R-:W-:-:S04]  /*3400*/  IADD3 R20, P0, PT, R24, UR8, RZ ;  /* 0x0000000818147c10 */ /* 0x001fc8000ff1e0ff */
[----:B------:R-:W-:-:S06]  /*3410*/  IADD3.X R21, PT, PT, R25, UR9, RZ, P0, !PT ;  /* 0x0000000919157c10 */ /* 0x000fcc00087fe4ff */
[----:B------:R-:W4:Y:S01]  /*3420*/  LDG.E.S8 R21, desc[UR4][R20.64] ;  /* 0x0000000414157981 */ /* 0x000f22000c1e1300 */
[----:B------:R-:W-:-:S03]  /*3430*/  IMAD.MOV.U32 R29, RZ, RZ, RZ ;  /* 0x000000ffff1d7224 */ /* 0x000fc600078e00ff */
[----:B------:R-:W4:Y:S01]  /*3440*/  LDG.E.U16 R20, desc[UR4][R26.64+0xfe] ;  /* 0x0000fe041a147981 */ /* 0x000f22000c1e1500 */
[----:B--2---:R-:W-:-:S03]  /*3450*/  IADD3 R24, PT, PT, R8, R7, R16 ;  /* 0x0000000708187210 */ /* 0x004fc60007ffe010 */
[----:B------:R-:W2:Y:S04]  /*3460*/  LDG.E.U16 R16, desc[UR4][R26.64+0x100] ;  /* 0x000100041a107981 */ /* 0x000ea8000c1e1500 */
[----:B------:R-:W2:Y:S01]  /*3470*/  LDG.E.U16 R8, desc[UR4][R26.64+0x102] ;  /* 0x000102041a087981 */ /* 0x000ea2000c1e1500 */
[----:B---3--:R-:W-:-:S03]  /*3480*/  IADD3 R9, PT, PT, R10, R24, R9 ;  /* 0x000000180a097210 */ /* 0x008fc60007ffe009 */
[----:B------:R-:W3:Y:S04]  /*3490*/  LDG.E.U16 R24, desc[UR4][R26.64+0x104] ;  /* 0x000104041a187981 */ /* 0x000ee8000c1e1500 */
[----:B------:R-:W3:Y:S01]  /*34a0*/  LDG.E.U16 R10, desc[UR4][R26.64+0x106] ;  /* 0x000106041a0a7981 */ /* 0x000ee2000c1e1500 */
[----:B-----5:R-:W-:-:S04]  /*34b0*/  IMAD.WIDE R28, R2, 0x800, R28 ;  /* 0x00000800021c7825 */ /* 0x020fc800078e021c */
[----:B----4-:R-:W-:-:S03]  /*34c0*/  IMAD.WIDE R30, R2, 0x800, R30 ;  /* 0x00000800021e7825 */ /* 0x010fc600078e021e */
[----:B------:R-:W-:-:S04]  /*34d0*/  IADD3 R30, P0, PT, R30, UR8, RZ ;  /* 0x000000081e1e7c10 */ /* 0x000fc8000ff1e0ff */
[----:B------:R-:W-:Y:S02]  /*34e0*/  IADD3.X R31, PT, PT, R31, UR9, RZ, P0, !PT ;  /* 0x000000091f1f7c10 */ /* 0x000fe400087fe4ff */
[----:B------:R-:W-:-:S03]  /*34f0*/  IADD3 R28, P0, PT, R28, UR8, RZ ;  /* 0x000000081c1c7c10 */ /* 0x000fc6000ff1e0ff */
[----:B------:R-:W4:Y:S01]  /*3500*/  LDG.E.S8 R7, desc[UR4][R30.64] ;  /* 0x000000041e077981 */ /* 0x000f22000c1e1300 */
[----:B------:R-:W-:-:S05]  /*3510*/  IADD3.X R29, PT, PT, R29, UR9, RZ, P0, !PT ;  /* 0x000000091d1d7c10 */ /* 0x000fca00087fe4ff */
[----:B------:R0:W4:Y:S01]  /*3520*/  LDG.E.S8 R23, desc[UR4][R28.64] ;  /* 0x000000041c177981 */ /* 0x000122000c1e1300 */
[----:B------:R-:W-:-:S03]  /*3530*/  IADD3 R9, PT, PT, R12, R9, R11 ;  /* 0x000000090c097210 */ /* 0x000fc60007ffe00b */
[----:B------:R-:W5:Y:S04]  /*3540*/  LDG.E.U16 R12, desc[UR4][R26.64+0x10a] ;  /* 0x00010a041a0c7981 */ /* 0x000f68000c1e1500 */
[----:B------:R-:W5:Y:S04]  /*3550*/  LDG.E.U16 R30, desc[UR4][R26.64+0x10c] ;  /* 0x00010c041a1e7981 */ /* 0x000f68000c1e1500 */
        /* <DEDUP_REMOVED lines=18> */
[----:B--2---:R-:W-:-:S02]  /*3680*/  IMAD.WIDE R38, R2, 0x800, R16 ;  /* 0x0000080002267825 */ /* 0x004fc400078e0210 */
[----:B------:R0:W2:Y:S02]  /*3690*/  LDG.E.S8 R16, desc[UR4][R20.64] ;  /* 0x0000000414107981 */ /* 0x0000a4000c1e1300 */
[----:B0-----:R-:W-:-:S04]  /*36a0*/  IADD3 R20, P0, PT, R38, UR8, RZ ;  /* 0x0000000826147c10 */ /* 0x001fc8000ff1e0ff */
[----:B------:R-:W-:Y:S01]  /*36b0*/  IADD3.X R21, PT, PT, R39, UR9, RZ, P0, !PT ;  /* 0x0000000927157c10 */ /* 0x000fe200087fe4ff */
[----:B---3--:R-:W-:-:S04]  /*36c0*/  IMAD.WIDE R24, R2, 0x800, R24 ;  /* 0x0000080002187825 */ /* 0x008fc800078e0218 */
[----:B------:R-:W-:Y:S02]  /*36d0*/  IMAD.MOV.U32 R15, RZ, RZ, RZ ;  /* 0x000000ffff0f7224 */ /* 0x000fe400078e00ff */
[----:B------:R-:W-:Y:S02]  /*36e0*/  IMAD.MOV.U32 R35, RZ, RZ, RZ ;  /* 0x000000ffff237224 */ /* 0x000fe400078e00ff */
        /* <DEDUP_REMOVED lines=12> */
[----:B-----5:R-:W-:Y:S01]  /*37b0*/  IMAD.WIDE R28, R2, 0x800, R28 ;  /* 0x00000800021c7825 */ /* 0x020fe200078e021c */
        /* <DEDUP_REMOVED lines=10> */
[----:B------:R0:W5:Y:S01]  /*3860*/  LDG.E.S8 R13, desc[UR4][R20.64] ;  /* 0x00000004140d7981 */ /* 0x000162000c1e1300 */
[----:B------:R-:W-:Y:S01]  /*3870*/  IMAD.WIDE R24, R2, 0x800, R14 ;  /* 0x0000080002187825 */ /* 0x000fe200078e020e */
[----:B0-----:R-:W-:-:S03]  /*3880*/  IADD3 R20, P0, PT, R30, UR8, RZ ;  /* 0x000000081e147c10 */ /* 0x001fc6000ff1e0ff */
[----:B------:R-:W-:Y:S01]  /*3890*/  IMAD.MOV.U32 R33, RZ, RZ, RZ ;  /* 0x000000ffff217224 */ /* 0x000fe200078e00ff */
[----:B------:R-:W4:Y:S01]  /*38a0*/  LDG.E.U16 R30, desc[UR4][R26.64+0x11a] ;  /* 0x00011a041a1e7981 */ /* 0x000f22000c1e1500 */
[----:B------:R-:W-:-:S05]  /*38b0*/  IADD3.X R21, PT, PT, R31, UR9, RZ, P0, !PT ;  /* 0x000000091f157c10 */ /* 0x000fca00087fe4ff */
[----:B------:R0:W5:Y:S02]  /*38c0*/  LDG.E.S8 R14, desc[UR4][R20.64] ;  /* 0x00000004140e7981 */ /* 0x000164000c1e1300 */
[----:B0-----:R-:W-:-:S04]  /*38d0*/  IADD3 R20, P0, PT, R24, UR8, RZ ;  /* 0x0000000818147c10 */ /* 0x001fc8000ff1e0ff */
[----:B------:R-:W-:-:S05]  /*38e0*/  IADD3.X R21, PT, PT, R25, UR9, RZ, P0, !PT ;  /* 0x0000000919157c10 */ /* 0x000fca00087fe4ff */
[----:B------:R0:W5:Y:S01]  /*38f0*/  LDG.E.S8 R15, desc[UR4][R20.64] ;  /* 0x00000004140f7981 */ /* 0x000162000c1e1300 */
[----:B------:R-:W-:Y:S01]  /*3900*/  IMAD.WIDE R32, R2, 0x800, R32 ;  /* 0x0000080002207825 */ /* 0x000fe200078e0220 */
[----:B0-----:R-:W-:-:S03]  /*3910*/  IADD3 R20, P0, PT, R34, UR8, RZ ;  /* 0x0000000822147c10 */ /* 0x001fc6000ff1e0ff */
[----:B------:R-:W-:Y:S01]  /*3920*/  IMAD.MOV.U32 R37, RZ, RZ, RZ ;  /* 0x000000ffff257224 */ /* 0x000fe200078e00ff */
[----:B------:R-:W5:Y:S01]  /*3930*/  LDG.E.U16 R34, desc[UR4][R26.64+0x130] ;  /* 0x000130041a227981 */ /* 0x000f62000c1e1500 */
[----:B------:R-:W-:Y:S01]  /*3940*/  IADD3.X R21, PT, PT, R35, UR9, RZ, P0, !PT ;  /* 0x0000000923157c10 */ /* 0x000fe200087fe4ff */
[----:B------:R-:W-:-:S04]  /*3950*/  IMAD.WIDE R36, R2, 0x800, R36 ;  /* 0x0000080002247825 */ /* 0x000fc800078e0224 */
[----:B------:R0:W5:Y:S01]  /*3960*/  LDG.E.S8 R17, desc[UR4][R20.64] ;  /* 0x0000000414117981 */ /* 0x000162000c1e1300 */
[----:B------:R-:W-:Y:S01]  /*3970*/  IMAD.MOV.U32 R19, RZ, RZ, RZ ;  /* 0x000000ffff137224 */ /* 0x000fe200078e00ff */
[----:B0-----:R-:W-:Y:S01]  /*3980*/  IADD3 R20, P0, PT, R32, UR8, RZ ;  /* 0x0000000820147c10 */ /* 0x001fe2000ff1e0ff */
[----:B------:R-:W-:Y:S01]  /*3990*/  IMAD.WIDE R28, R2, 0x800, R18 ;  /* 0x00000800021c7825 */ /* 0x000fe200078e0212 */
        /* <DEDUP_REMOVED lines=115> */
[----:B------:R-:W-:-:S02]  /*40d0*/  IADD3.X R21, PT, PT, R21, UR9, RZ, P0, !PT ;  /* 0x0000000915157c10 */ /* 0x000fc400087fe4ff */
[----:B------:R-:W-:Y:S01]  /*40e0*/  IADD3 R22, P0, PT, R22, UR8, RZ ;  /* 0x0000000816167c10 */ /* 0x000fe2000ff1e0ff */
[----:B------:R2:W4:Y:S03]  /*40f0*/  LDG.E.S8 R19, desc[UR4][R24.64] ;  /* 0x0000000418137981 */ /* 0x000526000c1e1300 */
[----:B------:R-:W-:Y:S01]  /*4100*/  IADD3.X R23, PT, PT, R23, UR9, RZ, P0, !PT ;  /* 0x0000000917177c10 */ /* 0x000fe200087fe4ff */
[----:B------:R-:W4:Y:S04]  /*4110*/  LDG.E.S8 R21, desc[UR4][R20.64] ;  /* 0x0000000414157981 */ /* 0x000f28000c1e1300 */
        /* <DEDUP_REMOVED lines=50> */
[----:B0-----:R-:W-:Y:S01]  /*4440*/  IADD3 R20, P0, PT, R38, UR8, RZ ;  /* 0x0000000826147c10 */ /* 0x001fe2000ff1e0ff */
[----:B-----5:R-:W-:Y:S01]  /*4450*/  IMAD.WIDE R28, R2, 0x800, R28 ;  /* 0x00000800021c7825 */ /* 0x020fe200078e021c */
[----:B------:R-:W3:Y:S02]  /*4460*/  LDG.E.U16 R38, desc[UR4][R26.64+0x176] ;  /* 0x000176041a267981 */ /* 0x000ee4000c1e1500 */
[----:B------:R-:W-:-:S05]  /*4470*/  IADD3.X R21, PT, PT, R39, UR9, RZ, P0, !PT ;  /* 0x0000000927157c10 */ /* 0x000fca00087fe4ff */
[----:B------:R0:W4:Y:S02]  /*4480*/  LDG.E.S8 R9, desc[UR4][R20.64] ;  /* 0x0000000414097981 */ /* 0x000124000c1e1300 */
[----:B0-----:R-:W-:-:S04]  /*4490*/  IADD3 R20, P0, PT, R24, UR8, RZ ;  /* 0x0000000818147c10 */ /* 0x001fc8000ff1e0ff */
[----:B------:R-:W-:Y:S01]  /*44a0*/  IADD3.X R21, PT, PT, R25, UR9, RZ, P0, !PT ;  /* 0x0000000919157c10 */ /* 0x000fe200087fe4ff */
[----:B------:R-:W-:-:S04]  /*44b0*/  IMAD.WIDE R24, R2, 0x800, R10 ;  /* 0x0000080002187825 */ /* 0x000fc800078e020a */
[----:B------:R0:W4:Y:S02]  /*44c0*/  LDG.E.S8 R10, desc[UR4][R20.64] ;  /* 0x00000004140a7981 */ /* 0x000124000c1e1300 */
[----:B0-----:R-:W-:-:S04]  /*44d0*/  IADD3 R20, P0, PT, R24, UR8, RZ ;  /* 0x0000000818147c10 */ /* 0x001fc8000ff1e0ff */
[----:B------:R-:W-:-:S05]  /*44e0*/  IADD3.X R21, PT, PT, R25, UR9, RZ, P0, !PT ;  /* 0x0000000919157c10 */ /* 0x000fca00087fe4ff */
[----:B------:R0:W5:Y:S01]  /*44f0*/  LDG.E.S8 R11, desc[UR4][R20.64] ;  /* 0x00000004140b7981 */ /* 0x000162000c1e1300 */
[----:B------:R-:W-:Y:S01]  /*4500*/  IMAD.WIDE R24, R2, 0x800, R12 ;  /* 0x0000080002187825 */ /* 0x000fe200078e020c */
[----:B0-----:R-:W-:-:S04]  /*4510*/  IADD3 R20, P0, PT, R28, UR8, RZ ;  /* 0x000000081c147c10 */ /* 0x001fc8000ff1e0ff */
[----:B------:R-:W-:-:S05]  /*4520*/  IADD3.X R21, PT, PT, R29, UR9, RZ, P0, !PT ;  /* 0x000000091d157c10 */ /* 0x000fca00087fe4ff */
[----:B------:R0:W5:Y:S01]  /*4530*/  LDG.E.S8 R12, desc[UR4][R20.64] ;  /* 0x00000004140c7981 */ /* 0x000162000c1e1300 */
[----:B------:R-:W-:Y:S01]  /*4540*/  IMAD.WIDE R30, R2, 0x800, R30 ;  /* 0x00000800021e7825 */ /* 0x000fe200078e021e */
[----:B0-----:R-:W-:-:S04]  /*4550*/  IADD3 R20, P0, PT, R24, UR8, RZ ;  /* 0x0000000818147c10 */ /* 0x001fc8000ff1e0ff */
[----:B------:R-:W-:-:S05]  /*4560*/  IADD3.X R21, PT, PT, R25, UR9, RZ, P0, !PT ;  /* 0x0000000919157c10 */ /* 0x000fca00087fe4ff */
[----:B------:R0:W3:Y:S01]  /*4570*/  LDG.E.S8 R13, desc[UR4][R20.64] ;  /* 0x00000004140d7981 */ /* 0x0000e2000c1e1300 */
[----:B------:R-:W-:Y:S01]  /*4580*/  IMAD.WIDE R24, R2, 0x800, R14 ;  /* 0x0000080002187825 */ /* 0x000fe200078e020e */
[----:B0-----:R-:W-:-:S03]  /*4590*/  IADD3 R20, P0, PT, R30, UR8, RZ ;  /* 0x000000081e147c10 */ /* 0x001fc6000ff1e0ff */
[----:B------:R-:W-:Y:S01]  /*45a0*/  IMAD.MOV.U32 R33, RZ, RZ, RZ ;  /* 0x000000ffff217224 */ /* 0x000fe200078e00ff */
[----:B------:R-:W3:Y:S01]  /*45b0*/  LDG.E.U16 R30, desc[UR4][R26.64+0x16a] ;  /* 0x00016a041a1e7981 */ /* 0x000ee2000c1e1500 */
[----:B------:R-:W-:-:S05]  /*45c0*/  IADD3.X R21, PT, PT, R31, UR9, RZ, P0, !PT ;  /* 0x000000091f157c10 */ /* 0x000fca00087fe4ff */
[----:B------:R0:W3:Y:S02]  /*45d0*/  LDG.E.S8 R14, desc[UR4][R20.64] ;  /* 0x00000004140e7981 */ /* 0x0000e4000c1e1300 */
[----:B0-----:R-:W-:-:S04]  /*45e0*/  IADD3 R20, P0, PT, R24, UR8, RZ ;  /* 0x0000000818147c10 */ /* 0x001fc8000ff1e0ff */
[----:B------:R-:W-:-:S05]  /*45f0*/  IADD3.X R21, PT, PT, R25, UR9, RZ, P0, !PT ;  /* 0x0000000919157c10 */ /* 0x000fca00087fe4ff */
[----:B------:R0:W3:Y:S01]  /*4600*/  LDG.E.S8 R15, desc[UR4][R20.64] ;  /* 0x00000004140f7981 */ /* 0x0000e2000c1e1300 */
[----:B------:R-:W-:Y:S01]  /*4610*/  IMAD.WIDE R32, R2, 0x800, R32 ;  /* 0x0000080002207825 */ /* 0x000fe200078e0220 */
[----:B0-----:R-:W-:-:S03]  /*4620*/  IADD3 R20, P0, PT, R34, UR8, RZ ;  /* 0x0000000822147c10 */ /* 0x001fc6000ff1e0ff */
[----:B------:R-:W-:Y:S01]  /*4630*/  IMAD.MOV.U32 R37, RZ, RZ, RZ ;  /* 0x000000ffff257224 */ /* 0x000fe200078e00ff */
[----:B------:R-:W3:Y:S01]  /*4640*/  LDG.E.U16 R34, desc[UR4][R26.64+0x16e] ;  /* 0x00016e041a227981 */ /* 0x000ee2000c1e1500 */
[----:B------:R-:W-:Y:S01]  /*4650*/  IADD3.X R21, PT, PT, R35, UR9, RZ, P0, !PT ;  /* 0x0000000923157c10 */ /* 0x000fe200087fe4ff */
[----:B------:R-:W-:-:S04]  /*4660*/  IMAD.WIDE R36, R2, 0x800, R36 ;  /* 0x0000080002247825 */ /* 0x000fc800078e0224 */
[----:B------:R0:W3:Y:S01]  /*4670*/  LDG.E.S8 R17, desc[UR4][R20.64] ;  /* 0x0000000414117981 */ /* 0x0000e2000c1e1300 */
[----:B------:R-:W-:Y:S01]  /*4680*/  IMAD.MOV.U32 R19, RZ, RZ, RZ ;  /* 0x000000ffff137224 */ /* 0x000fe200078e00ff */
[----:B0-----:R-:W-:Y:S01]  /*4690*/  IADD3 R20, P0, PT, R32, UR8, RZ ;  /* 0x0000000820147c10 */ /* 0x001fe2000ff1e0ff */
[----:B------:R-:W-:Y:S01]  /*46a0*/  IMAD.WIDE R28, R2, 0x800, R18 ;  /* 0x00000800021c7825 */ /* 0x000fe200078e0212 */
[----:B------:R-:W3:Y:S02]  /*46b0*/  LDG.E.U16 R32, desc[UR4][R26.64+0x170] ;  /* 0x000170041a207981 */ /* 0x000ee4000c1e1500 */
[----:B------:R-:W-:Y:S02]  /*46c0*/  IADD3.X R21, PT, PT, R33, UR9, RZ, P0, !PT ;  /* 0x0000000921157c10 */ /* 0x000fe400087fe4ff */
[----:B------:R-:W-:Y:S01]  /*46d0*/  IADD3 R24, P0, PT, R36, UR8, RZ ;  /* 0x0000000824187c10 */ /* 0x000fe2000ff1e0ff */
[----:B------:R-:W-:Y:S01]  /*46e0*/  IMAD.MOV.U32 R23, RZ, RZ, RZ ;  /* 0x000000ffff177224 */ /* 0x000fe200078e00ff */
[----:B------:R-:W3:Y:S02]  /*46f0*/  LDG.E.U16 R36, desc[UR4][R26.64+0x178] ;  /* 0x000178041a247981 */ /* 0x000ee4000c1e1500 */
[----:B------:R-:W-:-:S02]  /*4700*/  IADD3.X R25, PT, PT, R37, UR9, RZ, P0, !PT ;  /* 0x0000000925197c10 */ /* 0x000fc400087fe4ff */
[----:B------:R-:W3:Y:S04]  /*4710*/  LDG.E.S8 R20, desc[UR4][R20.64] ;  /* 0x0000000414147981 */ /* 0x000ee8000c1e1300 */
[----:B------:R0:W3:Y:S01]  /*4720*/  LDG.E.S8 R18, desc[UR4][R24.64] ;  /* 0x0000000418127981 */ /* 0x0000e2000c1e1300 */
[----:B------:R-:W-:Y:S01]  /*4730*/  IMAD.WIDE R22, R2, 0x800, R22 ;  /* 0x0000080002167825 */ /* 0x000fe200078e0216 */
[----:B0-----:R-:W-:Y:S02]  /*4740*/  IADD3 R24, P0, PT, R28, UR8, RZ ;  /* 0x000000081c187c10 */ /* 0x001fe4000ff1e0ff */
[----:B------:R-:W3:Y:S02]  /*4750*/  LDG.E.U16 R28, desc[UR4][R26.64+0x15a] ;  /* 0x00015a041a1c7981 */ /* 0x000ee4000c1e1500 */
[----:B------:R-:W-:-:S05]  /*4760*/  IADD3.X R25, PT, PT, R29, UR9, RZ, P0, !PT ;  /* 0x000000091d197c10 */ /* 0x000fca00087fe4ff */
[----:B------:R0:W3:Y:S02]  /*4770*/  LDG.E.S8 R21, desc[UR4][R24.64] ;  /* 0x0000000418157981 */ /* 0x0000e4000c1e1300 */
[----:B0-----:R-:W-:Y:S02]  /*4780*/  IADD3 R24, P0, PT, R22, UR8, RZ ;  /* 0x0000000816187c10 */ /* 0x001fe4000ff1e0ff */
[----:B------:R-:W3:Y:S01]  /*4790*/  LDG.E.U16 R22, desc[UR4][R26.64+0x15c] ;  /* 0x00015c041a167981 */ /* 0x000ee2000c1e1500 */
[----:B------:R-:W-:Y:S01]  /*47a0*/  IMAD.MOV.U32 R29, RZ, RZ, RZ ;  /* 0x000000ffff1d7224 */ /* 0x000fe200078e00ff */
[----:B------:R-:W-:Y:S01]  /*47b0*/  IADD3.X R25, PT, PT, R23, UR9, RZ, P0, !PT ;  /* 0x0000000917197c10 */ /* 0x000fe200087fe4ff */
[----:B------:R-:W-:-:S04]  /*47c0*/  IMAD.MOV.U32 R23, RZ, RZ, RZ ;  /* 0x000000ffff177224 */ /* 0x000fc800078e00ff */
[----:B------:R2:W3:Y:S02]  /*47d0*/  LDG.E.S8 R19, desc[UR4][R24.64] ;  /* 0x0000000418137981 */ /* 0x0004e4000c1e1300 */
[----:B--2---:R-:W-:Y:S02]  /*47e0*/  IADD3 R24, PT, PT, R8, R7, R16 ;  /* 0x0000000708187210 */ /* 0x004fe40007ffe010 */
[----:B------:R-:W2:Y:S04]  /*47f0*/  LDG.E.U16 R16, desc[UR4][R26.64+0x15e] ;  /* 0x00015e041a107981 */ /* 0x000ea8000c1e1500 */
[----:B------:R-:W2:Y:S01]  /*4800*/  LDG.E.U16 R8, desc[UR4][R26.64+0x160] ;  /* 0x000160041a087981 */ /* 0x000ea2000c1e1500 */
[----:B----4-:R-:W-:-:S03]  /*4810*/  IADD3 R9, PT, PT, R10, R24, R9 ;  /* 0x000000180a097210 */ /* 0x010fc60007ffe009 */
[----:B------:R-:W4:Y:S04]  /*4820*/  LDG.E.U16 R24, desc[UR4][R26.64+0x162] ;  /* 0x000162041a187981 */ /* 0x000f28000c1e1500 */
[----:B------:R-:W2:Y:S01]  /*4830*/  LDG.E.U16 R10, desc[UR4][R26.64+0x164] ;  /* 0x000164041a0a7981 */ /* 0x000ea2000c1e1500 */
[----:B-----5:R-:W-:-:S03]  /*4840*/  IADD3 R11, PT, PT, R12, R9, R11 ;  /* 0x000000090c0b7210 */ /* 0x020fc60007ffe00b */
[----:B------:R-:W5:Y:S01]  /*4850*/  LDG.E.U16 R12, desc[UR4][R26.64+0x168] ;  /* 0x000168041a0c7981 */ /* 0x000f62000c1e1500 */
[----:B---3--:R-:W-:-:S03]  /*4860*/  IADD3 R11, PT, PT, R14, R11, R13 ;  /* 0x0000000b0e0b7210 */ /* 0x008fc60007ffe00d */
[----:B------:R-:W3:Y:S01]  /*4870*/  LDG.E.U16 R14, desc[UR4][R26.64+0x16c] ;  /* 0x00016c041a0e7981 */ /* 0x000ee2000c1e1500 */
[----:B------:R-:W-:-:S03]  /*4880*/  IMAD.WIDE R28, R2, 0x800, R28 ;  /* 0x00000800021c7825 */ /* 0x000fc600078e021c */
[----:B------:R-:W-:-:S04]  /*4890*/  IADD3 R28, P0, PT, R28, UR8, RZ ;  /* 0x000000081c1c7c10 */ /* 0x000fc8000ff1e0ff */
[----:B------:R-:W-:-:S05]  /*48a0*/  IADD3.X R29, PT, PT, R29, UR9, RZ, P0, !PT ;  /* 0x000000091d1d7c10 */ /* 0x000fca00087fe4ff */
[----:B------:R0:W2:Y:S01]  /*48b0*/  LDG.E.S8 R7, desc[UR4][R28.64] ;  /* 0x000000041c077981 */ /* 0x0000a2000c1e1300 */
[----:B------:R-:W-:-:S03]  /*48c0*/  IMAD.WIDE R22, R2, 0x800, R22 ;  /* 0x0000080002167825 */ /* 0x000fc600078e0216 */
[----:B------:R-:W-:Y:S01]  /*48d0*/  IADD3 R22, P0, PT, R22, UR8, RZ ;  /* 0x0000000816167c10 */ /* 0x000fe2000ff1e0ff */
[----:B------:R-:W5:Y:S03]  /*48e0*/  LDG.E.U16 R28, desc[UR4][R26.64+0x166] ;  /* 0x000166041a1c7981 */ /* 0x000f66000c1e1500 */
[----:B------:R-:W-:-:S05]  /*48f0*/  IADD3.X R23, PT, PT, R23, UR9, RZ, P0, !PT ;  /* 0x0000000917177c10 */ /* 0x000fca00087fe4ff */
[----:B------:R-:W2:Y:S01]  /*4900*/  LDG.E.S8 R22, desc[UR4][R22.64] ;  /* 0x0000000416167981 */ /* 0x000ea2000c1e1300 */
[----:B------:R-:W-:-:S04]  /*4910*/  IADD3 R11, PT, PT, R17, R11, R15 ;  /* 0x0000000b110b7210 */ /* 0x000fc80007ffe00f */
[----:B------:R-:W-:Y:S02]  /*4920*/  IADD3 R11, PT, PT, R18, R11, R20 ;  /* 0x0000000b120b7210 */ /* 0x000fe40007ffe014 */
[----:B------:R-:W3:Y:S04]  /*4930*/  LDG.E.U16 R20, desc[UR4][R26.64+0x172] ;  /* 0x000172041a147981 */ /* 0x000ee8000c1e1500 */
[----:B------:R-:W3:Y:S01]  /*4940*/  LDG.E.U16 R18, desc[UR4][R26.64+0x174] ;  /* 0x000174041a127981 */ /* 0x000ee2000c1e1500 */
[----:B------:R-:W-:Y:S01]  /*4950*/  IADD3 R11, PT, PT, R19, R11, R21 ;  /* 0x0000000b130b7210 */ /* 0x000fe20007ffe015 */
[----:B------:R-:W-:Y:S02]  /*4960*/  IMAD.MOV.U32 R17, RZ, RZ, RZ ;  /* 0x000000ffff117224 */ /* 0x000fe400078e00ff */
[----:B------:R-:W-:-:S02]  /*4970*/  IMAD.MOV.U32 R9, RZ, RZ, RZ ;  /* 0x000000ffff097224 */ /* 0x000fc400078e00ff */
[----:B------:R-:W-:Y:S02]  /*4980*/  IMAD.MOV.U32 R25, RZ, RZ, RZ ;  /* 0x000000ffff197224 */ /* 0x000fe400078e00ff */
[----:B0-----:R-:W-:Y:S02]  /*4990*/  IMAD.MOV.U32 R29, RZ, RZ, RZ ;  /* 0x000000ffff1d7224 */ /* 0x001fe400078e00ff */
[----:B------:R-:W-:Y:S02]  /*49a0*/  IMAD.MOV.U32 R13, RZ, RZ, RZ ;  /* 0x000000ffff0d7224 */ /* 0x000fe400078e00ff */
[----:B------:R-:W-:Y:S02]  /*49b0*/  IMAD.MOV.U32 R31, RZ, RZ, RZ ;  /* 0x000000ffff1f7224 */ /* 0x000fe400078e00ff */
[----:B------:R-:W-:Y:S02]  /*49c0*/  IMAD.MOV.U32 R15, RZ, RZ, RZ ;  /* 0x000000ffff0f7224 */ /* 0x000fe400078e00ff */
[----:B------:R-:W-:-:S04]  /*49d0*/  IMAD.WIDE R30, R2, 0x800, R30 ;  /* 0x00000800021e7825 */ /* 0x000fc800078e021e */
[----:B------:R-:W-:Y:S02]  /*49e0*/  IMAD.MOV.U32 R35, RZ, RZ, RZ ;  /* 0x000000ffff237224 */ /* 0x000fe400078e00ff */
[----:B------:R-:W-:Y:S02]  /*49f0*/  IMAD.MOV.U32 R33, RZ, RZ, RZ ;  /* 0x000000ffff217224 */ /* 0x000fe400078e00ff */
[----:B------:R-:W-:-:S04]  /*4a00*/  IMAD.WIDE R34, R2, 0x800, R34 ;  /* 0x0000080002227825 */ /* 0x000fc800078e0222 */
[----:B------:R-:W-:-:S04]  /*4a10*/  IMAD.WIDE R32, R2, 0x800, R32 ;  /* 0x0000080002207825 */ /* 0x000fc800078e0220 */
[----:B------:R-:W-:Y:S02]  /*4a20*/  IMAD.MOV.U32 R21, RZ, RZ, RZ ;  /* 0x000000ffff157224 */ /* 0x000fe400078e00ff */
[----:B------:R-:W-:Y:S02]  /*4a30*/  IMAD.MOV.U32 R19, RZ, RZ, RZ ;  /* 0x000000ffff137224 */ /* 0x000fe400078e00ff */
[----:B----4-:R-:W-:Y:S01]  /*4a40*/  IMAD.WIDE R24, R2, 0x800, R24 ;  /* 0x0000080002187825 */ /* 0x010fe200078e0218 */
[----:B--2---:R-:W-:-:S03]  /*4a50*/  IADD3 R7, PT, PT, R22, R11, R7 ;  /* 0x0000000b16077210 */ /* 0x004fc60007ffe007 */
[----:B------:R-:W-:-:S04]  /*4a60*/  IMAD.WIDE R22, R2, 0x800, R16 ;  /* 0x0000080002167825 */ /* 0x000fc800078e0210 */
[----:B------:R-:W-:Y:S01]  /*4a70*/  IMAD.WIDE R16, R2, 0x800, R8 ;  /* 0x0000080002107825 */ /* 0x000fe200078e0208 */
[----:B------:R-:W-:-:S04]  /*4a80*/  IADD3 R8, P0, PT, R22, UR8, RZ ;  /* 0x0000000816087c10 */ /* 0x000fc8000ff1e0ff */
[----:B------:R-:W-:Y:S02]  /*4a90*/  IADD3.X R9, PT, PT, R23, UR9, RZ, P0, !PT ;  /* 0x0000000917097c10 */ /* 0x000fe400087fe4ff */
[----:B------:R-:W-:Y:S01]  /*4aa0*/  IADD3 R16, P0, PT, R16, UR8, RZ ;  /* 0x0000000810107c10 */ /* 0x000fe2000ff1e0ff */
[----:B------:R-:W-:Y:S02]  /*4ab0*/  IMAD.MOV.U32 R11, RZ, RZ, RZ ;  /* 0x000000ffff0b7224 */ /* 0x000fe400078e00ff */
[----:B------:R-:W2:Y:S01]  /*4ac0*/  LDG.E.S8 R8, desc[UR4][R8.64] ;  /* 0x0000000408087981 */ /* 0x000ea2000c1e1300 */
[----:B------:R-:W-:-:S05]  /*4ad0*/  IADD3.X R17, PT, PT, R17, UR9, RZ, P0, !PT ;  /* 0x0000000911117c10 */ /* 0x000fca00087fe4ff */
[----:B------:R0:W2:Y:S02]  /*4ae0*/  LDG.E.S8 R9, desc[UR4][R16.64] ;  /* 0x0000000410097981 */ /* 0x0000a4000c1e1300 */
[----:B0-----:R-:W-:Y:S01]  /*4af0*/  IMAD.WIDE R16, R2, 0x800, R10 ;  /* 0x0000080002107825 */ /* 0x001fe200078e020a */
[----:B------:R-:W-:-:S04]  /*4b00*/  IADD3 R10, P0, PT, R24, UR8, RZ ;  /* 0x00000008180a7c10 */ /* 0x000fc8000ff1e0ff */
[----:B------:R-:W-:Y:S02]  /*4b10*/  IADD3.X R11, PT, PT, R25, UR9, RZ, P0, !PT ;  /* 0x00000009190b7c10 */ /* 0x000fe400087fe4ff */
[----:B------:R-:W-:Y:S01]  /*4b20*/  IADD3 R16, P0, PT, R16, UR8, RZ ;  /* 0x0000000810107c10 */ /* 0x000fe2000ff1e0ff */
[----:B-----5:R-:W-:Y:S02]  /*4b30*/  IMAD.WIDE R28, R2, 0x800, R28 ;  /* 0x00000800021c7825 */ /* 0x020fe400078e021c */
[----:B------:R-:W4:Y:S01]  /*4b40*/  LDG.E.S8 R10, desc[UR4][R10.64] ;  /* 0x000000040a0a7981 */ /* 0x000f22000c1e1300 */
[----:B------:R-:W-:-:S05]  /*4b50*/  IADD3.X R17, PT, PT, R17, UR9, RZ, P0, !PT ;  /* 0x0000000911117c10 */ /* 0x000fca00087fe4ff */
[----:B------:R0:W4:Y:S02]  /*4b60*/  LDG.E.S8 R11, desc[UR4][R16.64] ;  /* 0x00000004100b7981 */ /* 0x000124000c1e1300 */
[----:B0-----:R-:W-:Y:S01]  /*4b70*/  IMAD.WIDE R16, R2, 0x800, R12 ;  /* 0x0000080002107825 */ /* 0x001fe200078e020c */
[----:B------:R-:W-:-:S04]  /*4b80*/  IADD3 R12, P0, PT, R28, UR8, RZ ;  /* 0x000000081c0c7c10 */ /* 0x000fc8000ff1e0ff */
[----:B------:R-:W-:Y:S02]  /*4b90*/  IADD3.X R13, PT, PT, R29, UR9, RZ, P0, !PT ;  /* 0x000000091d0d7c10 */ /* 0x000fe400087fe4ff */
[----:B------:R-:W-:-:S03]  /*4ba0*/  IADD3 R16, P0, PT, R16, UR8, RZ ;  /* 0x0000000810107c10 */ /* 0x000fc6000ff1e0ff */
[----:B------:R-:W5:Y:S01]  /*4bb0*/  LDG.E.S8 R12, desc[UR4][R12.64] ;  /* 0x000000040c0c7981 */ /* 0x000f62000c1e1300 */
[----:B------:R-:W-:-:S05]  /*4bc0*/  IADD3.X R17, PT, PT, R17, UR9, RZ, P0, !PT ;  /* 0x0000000911117c10 */ /* 0x000fca00087fe4ff */
[----:B------:R3:W5:Y:S02]  /*4bd0*/  LDG.E.S8 R13, desc[UR4][R16.64] ;  /* 0x00000004100d7981 */ /* 0x000764000c1e1300 */
[----:B---3--:R-:W-:Y:S01]  /*4be0*/  IMAD.WIDE R16, R2, 0x800, R14 ;  /* 0x0000080002107825 */ /* 0x008fe200078e020e */
[----:B------:R-:W-:Y:S02]  /*4bf0*/  IADD3 R14, P0, PT, R30, UR8, RZ ;  /* 0x000000081e0e7c10 */ /* 0x000fe4000ff1e0ff */
[----:B------:R-:W3:Y:S02]  /*4c00*/  LDG.E.U16 R30, desc[UR4][R26.64+0x184] ;  /* 0x000184041a1e7981 */ /* 0x000ee4000c1e1500 */
[----:B------:R-:W-:Y:S02]  /*4c10*/  IADD3.X R15, PT, PT, R31, UR9, RZ, P0, !PT ;  /* 0x000000091f0f7c10 */ /* 0x000fe400087fe4ff */
[----:B------:R-:W-:-:S03]  /*4c20*/  IADD3 R16, P0, PT, R16, UR8, RZ ;  /* 0x0000000810107c10 */ /* 0x000fc6000ff1e0ff */
[----:B------:R-:W3:Y:S01]  /*4c30*/  LDG.E.S8 R14, desc[UR4][R14.64] ;  /* 0x000000040e0e7981 */ /* 0x000ee2000c1e1300 */
[----:B------:R-:W-:-:S05]  /*4c40*/  IADD3.X R17, PT, PT, R17, UR9, RZ, P0, !PT ;  /* 0x0000000911117c10 */ /* 0x000fca00087fe4ff */
[----:B------:R0:W3:Y:S02]  /*4c50*/  LDG.E.S8 R15, desc[UR4][R16.64] ;  /* 0x00000004100f7981 */ /* 0x0000e4000c1e1300 */
        /* <DEDUP_REMOVED lines=10> */
[----:B------:R-:W-:-:S04]  /*4d00*/  IMAD.WIDE R38, R2, 0x800, R38 ;  /* 0x0000080002267825 */ /* 0x000fc800078e0226 */
[----:B------:R-:W-:Y:S01]  /*4d10*/  IMAD.MOV.U32 R37, RZ, RZ, RZ ;  /* 0x000000ffff257224 */ /* 0x000fe200078e00ff */
[----:B------:R-:W3:Y:S01]  /*4d20*/  LDG.E.U16 R16, desc[UR4][R26.64+0x17e] ;  /* 0x00017e041a107981 */ /* 0x000ee2000c1e1500 */
[----:B0-----:R-:W-:Y:S01]  /*4d30*/  IMAD.WIDE R22, R2, 0x800, R18 ;  /* 0x0000080002167825 */ /* 0x001fe200078e0212 */
[----:B------:R-:W-:-:S04]  /*4d40*/  IADD3 R18, P0, PT, R24, UR8, RZ ;  /* 0x0000000818127c10 */ /* 0x000fc8000ff1e0ff */
[----:B------:R-:W-:Y:S02]  /*4d50*/  IADD3.X R19, PT, PT, R25, UR9, RZ, P0, !PT ;  /* 0x0000000919137c10 */ /* 0x000fe400087fe4ff */
[----:B------:R-:W-:-:S04]  /*4d60*/  IADD3 R22, P0, PT, R22, UR8, RZ ;  /* 0x0000000816167c10 */ /* 0x000fc8000ff1e0ff */
[----:B------:R-:W-:Y:S01]  /*4d70*/  IADD3.X R23, PT, PT, R23, UR9, RZ, P0, !PT ;  /* 0x0000000917177c10 */ /* 0x000fe200087fe4ff */
[----:B------:R-:W-:Y:S01]  /*4d80*/  IMAD.WIDE R36, R2, 0x800, R36 ;  /* 0x0000080002247825 */ /* 0x000fe200078e0224 */
[----:B------:R-:W3:Y:S04]  /*4d90*/  LDG.E.S8 R19, desc[UR4][R18.64] ;  /* 0x0000000412137981 */ /* 0x000ee8000c1e1300 */
[----:B------:R0:W3:Y:S01]  /*4da0*/  LDG.E.S8 R21, desc[UR4][R22.64] ;  /* 0x0000000416157981 */ /* 0x0000e2000c1e1300 */
[----:B------:R-:W-:-:S03]  /*4db0*/  IADD3 R24, P0, PT, R38, UR8, RZ ;  /* 0x0000000826187c10 */ /* 0x000fc6000ff1e0ff */
[----:B------:R-:W3:Y:S04]  /*4dc0*/  LDG.E.U16 R18, desc[UR4][R26.64+0x17c] ;  /* 0x00017c041a127981 */ /* 0x000ee8000c1e1500 */
[----:B------:R-:W3:Y:S01]  /*4dd0*/  LDG.E.U16 R22, desc[UR4][R26.64+0x17a] ;  /* 0x00017a041a167981 */ /* 0x000ee2000c1e1500 */
[----:B------:R-:W-:Y:S02]  /*4de0*/  IADD3.X R25, PT, PT, R39, UR9, RZ, P0, !PT ;  /* 0x0000000927197c10 */ /* 0x000fe400087fe4ff */
[----:B------:R-:W-:Y:S01]  /*4df0*/  IADD3 R28, P0, PT, R36, UR8, RZ ;  /* 0x00000008241c7c10 */ /* 0x000fe2000ff1e0ff */
[----:B0-----:R-:W-:Y:S01]  /*4e00*/  IMAD.MOV.U32 R23, RZ, RZ, RZ ;  /* 0x000000ffff177224 */ /* 0x001fe200078e00ff */
[----:B------:R-:W3:Y:S02]  /*4e10*/  LDG.E.U16 R36, desc[UR4][R26.64+0x192] ;  /* 0x000192041a247981 */ /* 0x000ee4000c1e1500 */
[----:B------:R-:W-:-:S02]  /*4e20*/  IADD3.X R29, PT, PT, R37, UR9, RZ, P0, !PT ;  /* 0x00000009251d7c10 */ /* 0x000fc400087fe4ff */
[----:B------:R-:W3:Y:S04]  /*4e30*/  LDG.E.S8 R24, desc[UR4][R24.64] ;  /* 0x0000000418187981 */ /* 0x000ee8000c1e1300 */
[----:B------:R-:W3:Y:S04]  /*4e40*/  LDG.E.S8 R25, desc[UR4][R28.64] ;  /* 0x000000041c197981 */ /* 0x000ee8000c1e1300 */
[----:B------:R-:W3:Y:S01]  /*4e50*/  LDG.E.U16 R28, desc[UR4][R26.64+0x180] ;  /* 0x000180041a1c7981 */ /* 0x000ee2000c1e1500 */
[----:B--2---:R-:W-:-:S03]  /*4e60*/  IADD3 R7, PT, PT, R9, R7, R8 ;  /* 0x0000000709077210 */ /* 0x004fc60007ffe008 */
[----:B------:R-:W2:Y:S01]  /*4e70*/  LDG.E.U16 R8, desc[UR4][R26.64+0x182] ;  /* 0x000182041a087981 */ /* 0x000ea2000c1e1500 */
[----:B----4-:R-:W-:-:S03]  /*4e80*/  IADD3 R7, PT, PT, R11, R7, R10 ;  /* 0x000000070b077210 */ /* 0x010fc60007ffe00a */
[----:B------:R-:W4:Y:S01]  /*4e90*/  LDG.E.U16 R10, desc[UR4][R26.64+0x186] ;  /* 0x000186041a0a7981 */ /* 0x000f22000c1e1500 */
[----:B-----5:R-:W-:-:S03]  /*4ea0*/  IADD3 R7, PT, PT, R13, R7, R12 ;  /* 0x000000070d077210 */ /* 0x020fc60007ffe00c */
[----:B------:R-:W5:Y:S01]  /*4eb0*/  LDG.E.U16 R12, desc[UR4][R26.64+0x18a] ;  /* 0x00018a041a0c7981 */ /* 0x000f62000c1e1500 */
[----:B---3--:R-:W-:-:S03]  /*4ec0*/  IADD3 R7, PT, PT, R15, R7, R14 ;  /* 0x000000070f077210 */ /* 0x008fc60007ffe00e */
[----:B------:R-:W3:Y:S01]  /*4ed0*/  LDG.E.U16 R14, desc[UR4][R26.64+0x18e] ;  /* 0x00018e041a0e7981 */ /* 0x000ee2000c1e1500 */
[----:B------:R-:W-:-:S03]  /*4ee0*/  IADD3 R7, PT, PT, R20, R7, R17 ;  /* 0x0000000714077210 */ /* 0x000fc60007ffe011 */
[----:B------:R-:W3:Y:S01]  /*4ef0*/  LDG.E.U16 R20, desc[UR4][R26.64+0x190] ;  /* 0x000190041a147981 */ /* 0x000ee2000c1e1500 */
[----:B------:R-:W-:-:S03]  /*4f00*/  IMAD.WIDE R22, R2, 0x800, R22 ;  /* 0x0000080002167825 */ /* 0x000fc600078e0216 */
[----:B------:R-:W-:-:S03]  /*4f10*/  IADD3 R38, P0, PT, R22, UR8, RZ ;  /* 0x0000000816267c10 */ /* 0x000fc6000ff1e0ff */
[----:B------:R-:W3:Y:S04]  /*4f20*/  LDG.E.U16 R22, desc[UR4][R26.64+0x194] ;  /* 0x000194041a167981 */ /* 0x000ee8000c1e1500 */
[----:B------:R-:W3:Y:S01]  /*4f30*/  LDG.E.U16 R26, desc[UR4][R26.64+0x196] ;  /* 0x000196041a1a7981 */ /* 0x000ee2000c1e1500 */
[----:B------:R-:W-:Y:S01]  /*4f40*/  IADD3 R7, PT, PT, R21, R7, R19 ;  /* 0x0000000715077210 */ /* 0x000fe20007ffe013 */
[----:B------:R-:W-:Y:S01]  /*4f50*/  IMAD.MOV.U32 R19, RZ, RZ, RZ ;  /* 0x000000ffff137224 */ /* 0x000fe200078e00ff */
[----:B------:R-:W-:Y:S01]  /*4f60*/  IADD3.X R39, PT, PT, R23, UR9, RZ, P0, !PT ;  /* 0x0000000917277c10 */ /* 0x000fe200087fe4ff */
[----:B------:R-:W-:Y:S01]  /*4f70*/  IMAD.MOV.U32 R17, RZ, RZ, RZ ;  /* 0x000000ffff117224 */ /* 0x000fe200078e00ff */
[----:B------:R-:W-:Y:S01]  /*4f80*/  IADD3 R7, PT, PT, R25, R7, R24 ;  /* 0x0000000719077210 */ /* 0x000fe20007ffe018 */
[----:B------:R-:W-:-:S02]  /*4f90*/  IMAD.WIDE R24, R2, 0x800, R18 ;  /* 0x0000080002187825 */ /* 0x000fc400078e0212 */
[----:B------:R0:W3:Y:S02]  /*4fa0*/  LDG.E.S8 R18, desc[UR4][R38.64] ;  /* 0x0000000426127981 */ /* 0x0000e4000c1e1300 */
[----:B------:R-:W-:Y:S02]  /*4fb0*/  IMAD.MOV.U32 R29, RZ, RZ, RZ ;  /* 0x000000ffff1d7224 */ /* 0x000fe400078e00ff */
[----:B0-----:R-:W-:Y:S01]  /*4fc0*/  IMAD.WIDE R38, R2, 0x800, R16 ;  /* 0x0000080002267825 */ /* 0x001fe200078e0210 */
[----:B------:R-:W-:-:S04]  /*4fd0*/  IADD3 R16, P0, PT, R24, UR8, RZ ;  /* 0x0000000818107c10 */ /* 0x000fc8000ff1e0ff */
[----:B------:R-:W-:Y:S02]  /*4fe0*/  IADD3.X R17, PT, PT, R25, UR9, RZ, P0, !PT ;  /* 0x0000000919117c10 */ /* 0x000fe400087fe4ff */
[----:B------:R-:W-:Y:S01]  /*4ff0*/  IADD3 R24, P0, PT, R38, UR8, RZ ;  /* 0x0000000826187c10 */ /* 0x000fe2000ff1e0ff */
[----:B------:R-:W-:Y:S02]  /*5000*/  IMAD.WIDE R28, R2, 0x800, R28 ;  /* 0x00000800021c7825 */ /* 0x000fe400078e021c */
[----:B------:R-:W3:Y:S01]  /*5010*/  LDG.E.S8 R16, desc[UR4][R16.64] ;  /* 0x0000000410107981 */ /* 0x000ee2000c1e1300 */
[----:B------:R-:W-:Y:S01]  /*5020*/  IADD3.X R25, PT, PT, R39, UR9, RZ, P0, !PT ;  /* 0x0000000927197c10 */ /* 0x000fe200087fe4ff */
[----:B------:R-:W-:-:S04]  /*5030*/  IMAD.MOV.U32 R9, RZ, RZ, RZ ;  /* 0x000000ffff097224 */ /* 0x000fc800078e00ff */
[----:B------:R2:W3:Y:S01]  /*5040*/  LDG.E.S8 R17, desc[UR4][R24.64] ;  /* 0x0000000418117981 */ /* 0x0004e2000c1e1300 */
[----:B------:R-:W-:Y:S02]  /*5050*/  IMAD.MOV.U32 R31, RZ, RZ, RZ ;  /* 0x000000ffff1f7224 */ /* 0x000fe400078e00ff */
[----:B------:R-:W-:Y:S02]  /*5060*/  IMAD.MOV.U32 R11, RZ, RZ, RZ ;  /* 0x000000ffff0b7224 */ /* 0x000fe400078e00ff */
[----:B------:R-:W-:-:S04]  /*5070*/  IMAD.WIDE R30, R2, 0x800, R30 ;  /* 0x00000800021e7825 */ /* 0x000fc800078e021e */
        /* <DEDUP_REMOVED lines=8> */
[----:B------:R-:W-:Y:S02]  /*5100*/  IMAD.MOV.U32 R23, RZ, RZ, RZ ;  /* 0x000000ffff177224 */ /* 0x000fe400078e00ff */
[----:B------:R-:W-:-:S04]  /*5110*/  IMAD.WIDE R36, R2, 0x800, R36 ;  /* 0x0000080002247825 */ /* 0x000fc800078e0224 */
[----:B------:R-:W-:Y:S02]  /*5120*/  IMAD.MOV.U32 R27, RZ, RZ, RZ ;  /* 0x000000ffff1b7224 */ /* 0x000fe400078e00ff */
[----:B--2---:R-:W-:Y:S01]  /*5130*/  IMAD.WIDE R24, R2, 0x800, R8 ;  /* 0x0000080002187825 */ /* 0x004fe200078e0208 */
[----:B------:R-:W-:-:S04]  /*5140*/  IADD3 R8, P0, PT, R28, UR8, RZ ;  /* 0x000000081c087c10 */ /* 0x000fc8000ff1e0ff */
[----:B------:R-:W-:Y:S02]  /*5150*/  IADD3.X R9, PT, PT, R29, UR9, RZ, P0, !PT ;  /* 0x000000091d097c10 */ /* 0x000fe400087fe4ff */
[----:B------:R-:W-:-:S03]  /*5160*/  IADD3 R24, P0, PT, R24, UR8, RZ ;  /* 0x0000000818187c10 */ /* 0x000fc6000ff1e0ff */
[----:B------:R-:W2:Y:S01]  /*5170*/  LDG.E.S8 R8, desc[UR4][R8.64] ;  /* 0x0000000408087981 */ /* 0x000ea2000c1e1300 */
[----:B------:R-:W-:-:S05]  /*5180*/  IADD3.X R25, PT, PT, R25, UR9, RZ, P0, !PT ;  /* 0x0000000919197c10 */ /* 0x000fca00087fe4ff */
[----:B------:R4:W2:Y:S02]  /*5190*/  LDG.E.S8 R9, desc[UR4][R24.64] ;  /* 0x0000000418097981 */ /* 0x0008a4000c1e1300 */
[----:B----4-:R-:W-:Y:S01]  /*51a0*/  IMAD.WIDE R24, R2, 0x800, R10 ;  /* 0x0000080002187825 */ /* 0x010fe200078e020a */
[----:B------:R-:W-:-:S04]  /*51b0*/  IADD3 R10, P0, PT, R30, UR8, RZ ;  /* 0x000000081e0a7c10 */ /* 0x000fc8000ff1e0ff */
[----:B------:R-:W-:Y:S02]  /*51c0*/  IADD3.X R11, PT, PT, R31, UR9, RZ, P0, !PT ;  /* 0x000000091f0b7c10 */ /* 0x000fe400087fe4ff */
[----:B------:R-:W-:-:S03]  /*51d0*/  IADD3 R24, P0, PT, R24, UR8, RZ ;  /* 0x0000000818187c10 */ /* 0x000fc6000ff1e0ff */
[----:B------:R-:W4:Y:S01]  /*51e0*/  LDG.E.S8 R10, desc[UR4][R10.64] ;  /* 0x000000040a0a7981 */ /* 0x000f22000c1e1300 */
[----:B------:R-:W-:Y:S02]  /*51f0*/  IADD3.X R25, PT, PT, R25, UR9, RZ, P0, !PT ;  /* 0x0000000919197c10 */ /* 0x000fe400087fe4ff */
[----:B------:R-:W-:-:S03]  /*5200*/  IADD3 R28, P0, PT, R32, UR8, RZ ;  /* 0x00000008201c7c10 */ /* 0x000fc6000ff1e0ff */
[----:B------:R-:W4:Y:S01]  /*5210*/  LDG.E.S8 R24, desc[UR4][R24.64] ;  /* 0x0000000418187981 */ /* 0x000f22000c1e1300 */
[----:B------:R-:W-:-:S05]  /*5220*/  IADD3.X R29, PT, PT, R33, UR9, RZ, P0, !PT ;  /* 0x00000009211d7c10 */ /* 0x000fca00087fe4ff */
[----:B------:R-:W4:Y:S01]  /*5230*/  LDG.E.S8 R28, desc[UR4][R28.64] ;  /* 0x000000041c1c7981 */ /* 0x000f22000c1e1300 */
[----:B-----5:R-:W-:-:S03]  /*5240*/  IMAD.WIDE R12, R2, 0x800, R12 ;  /* 0x00000800020c7825 */ /* 0x020fc600078e020c */
[----:B------:R-:W-:-:S04]  /*5250*/  IADD3 R12, P0, PT, R12, UR8, RZ ;  /* 0x000000080c0c7c10 */ /* 0x000fc8000ff1e0ff */
[----:B------:R-:W-:Y:S02]  /*5260*/  IADD3.X R13, PT, PT, R13, UR9, RZ, P0, !PT ;  /* 0x000000090d0d7c10 */ /* 0x000fe400087fe4ff */
[----:B------:R-:W-:-:S03]  /*5270*/  IADD3 R30, P0, PT, R34, UR8, RZ ;  /* 0x00000008221e7c10 */ /* 0x000fc6000ff1e0ff */
[----:B------:R-:W5:Y:S01]  /*5280*/  LDG.E.S8 R12, desc[UR4][R12.64] ;  /* 0x000000040c0c7981 */ /* 0x000f62000c1e1300 */
[----:B------:R-:W-:-:S05]  /*5290*/  IADD3.X R31, PT, PT, R35, UR9, RZ, P0, !PT ;  /* 0x00000009231f7c10 */ /* 0x000fca00087fe4ff */
[----:B------:R-:W5:Y:S01]  /*52a0*/  LDG.E.S8 R30, desc[UR4][R30.64] ;  /* 0x000000041e1e7981 */ /* 0x000f62000c1e1300 */
[----:B---3--:R-:W-:-:S03]  /*52b0*/  IMAD.WIDE R14, R2, 0x800, R14 ;  /* 0x00000800020e7825 */ /* 0x008fc600078e020e */
[----:B------:R-:W-:-:S04]  /*52c0*/  IADD3 R14, P0, PT, R14, UR8, RZ ;  /* 0x000000080e0e7c10 */ /* 0x000fc8000ff1e0ff */
[----:B------:R-:W-:-:S05]  /*52d0*/  IADD3.X R15, PT, PT, R15, UR9, RZ, P0, !PT ;  /* 0x000000090f0f7c10 */ /* 0x000fca00087fe4ff */
[----:B------:R-:W3:Y:S01]  /*52e0*/  LDG.E.S8 R14, desc[UR4][R14.64] ;  /* 0x000000040e0e7981 */ /* 0x000ee2000c1e1300 */
[----:B------:R-:W-:-:S03]  /*52f0*/  IMAD.WIDE R20, R2, 0x800, R20 ;  /* 0x0000080002147825 */ /* 0x000fc600078e0214 */
[----:B------:R-:W-:-:S04]  /*5300*/  IADD3 R20, P0, PT, R20, UR8, RZ ;  /* 0x0000000814147c10 */ /* 0x000fc8000ff1e0ff */
[----:B------:R-:W-:Y:S02]  /*5310*/  IADD3.X R21, PT, PT, R21, UR9, RZ, P0, !PT ;  /* 0x0000000915157c10 */ /* 0x000fe400087fe4ff */
[----:B------:R-:W-:-:S03]  /*5320*/  IADD3 R32, P0, PT, R36, UR8, RZ ;  /* 0x0000000824207c10 */ /* 0x000fc6000ff1e0ff */
[----:B------:R-:W3:Y:S01]  /*5330*/  LDG.E.S8 R20, desc[UR4][R20.64] ;  /* 0x0000000414147981 */ /* 0x000ee2000c1e1300 */
[----:B------:R-:W-:-:S05]  /*5340*/  IADD3.X R33, PT, PT, R37, UR9, RZ, P0, !PT ;  /* 0x0000000925217c10 */ /* 0x000fca00087fe4ff */
[----:B------:R-:W3:Y:S01]  /*5350*/  LDG.E.S8 R32, desc[UR4][R32.64] ;  /* 0x0000000420207981 */ /* 0x000ee2000c1e1300 */
[----:B------:R-:W-:-:S03]  /*5360*/  IMAD.WIDE R22, R2, 0x800, R22 ;  /* 0x0000080002167825 */ /* 0x000fc600078e0216 */
[----:B------:R-:W-:Y:S01]  /*5370*/  IADD3 R22, P0, PT, R22, UR8, RZ ;  /* 0x0000000816167c10 */ /* 0x000fe2000ff1e0ff */
[----:B------:R-:W-:-:S03]  /*5380*/  IMAD.WIDE R26, R2, 0x800, R26 ;  /* 0x00000800021a7825 */ /* 0x000fc600078e021a */
[----:B------:R-:W-:Y:S02]  /*5390*/  IADD3.X R23, PT, PT, R23, UR9, RZ, P0, !PT ;  /* 0x0000000917177c10 */ /* 0x000fe400087fe4ff */
[----:B------:R-:W-:-:S04]  /*53a0*/  IADD3 R26, P0, PT, R26, UR8, RZ ;  /* 0x000000081a1a7c10 */ /* 0x000fc8000ff1e0ff */
[----:B------:R-:W3:Y:S01]  /*53b0*/  LDG.E.S8 R23, desc[UR4][R22.64] ;  /* 0x0000000416177981 */ /* 0x000ee2000c1e1300 */
[----:B------:R-:W-:-:S05]  /*53c0*/  IADD3.X R27, PT, PT, R27, UR9, RZ, P0, !PT ;  /* 0x000000091b1b7c10 */ /* 0x000fca00087fe4ff */
[----:B------:R-:W3:Y:S01]  /*53d0*/  LDG.E.S8 R26, desc[UR4][R26.64] ;  /* 0x000000041a1a7981 */ /* 0x000ee2000c1e1300 */
[----:B------:R-:W-:-:S04]  /*53e0*/  IADD3 R7, PT, PT, R16, R7, R18 ;  /* 0x0000000710077210 */ /* 0x000fc80007ffe012 */
[----:B--2---:R-:W-:-:S04]  /*53f0*/  IADD3 R7, PT, PT, R8, R7, R17 ;  /* 0x0000000708077210 */ /* 0x004fc80007ffe011 */
[----:B----4-:R-:W-:-:S04]  /*5400*/  IADD3 R7, PT, PT, R10, R7, R9 ;  /* 0x000000070a077210 */ /* 0x010fc80007ffe009 */
[----:B------:R-:W-:Y:S02]  /*5410*/  IADD3 R7, PT, PT, R28, R7, R24 ;  /* 0x000000071c077210 */ /* 0x000fe40007ffe018 */
[----:B------:R-:W-:-:S04]  /*5420*/  LEA R9, P0, R6, R2, 0xb ;  /* 0x0000000206097211 */ /* 0x000fc800078058ff */
[----:B------:R-:W-:Y:S02]  /*5430*/  LEA.HI.X R10, R6, R4, R0, 0xb, P0 ;  /* 0x00000004060a7211 */ /* 0x000fe400000f5c00 */
[----:B------:R-:W-:-:S04]  /*5440*/  LEA R8, P0, R9, UR10, 0x2 ;  /* 0x0000000a09087c11 */ /* 0x000fc8000f8010ff */
[----:B------:R-:W-:Y:S02]  /*5450*/  LEA.HI.X R9, R9, UR11, R10, 0x2, P0 ;  /* 0x0000000b09097c11 */ /* 0x000fe400080f140a */
[----:B-----5:R-:W-:Y:S02]  /*5460*/  IADD3 R7, PT, PT, R30, R7, R12 ;  /* 0x000000071e077210 */ /* 0x020fe40007ffe00c */
[----:B------:R-:W-:-:S05]  /*5470*/  IADD3 R6, P0, PT, R6, 0x1, RZ ;  /* 0x0000000106067810 */ /* 0x000fca0007f1e0ff */
[----:B------:R-:W-:Y:S01]  /*5480*/  IMAD.X R0, RZ, RZ, R0, P0 ;  /* 0x000000ffff007224 */ /* 0x000fe200000e0600 */
[----:B------:R-:W-:-:S04]  /*5490*/  ISETP.GE.U32.AND P0, PT, R6, R3, PT ;  /* 0x000000030600720c */ /* 0x000fc80003f06070 */
[----:B------:R-:W-:Y:S02]  /*54a0*/  ISETP.GE.U32.AND.EX P0, PT, R0, R5, PT, P0 ;  /* 0x000000050000720c */ /* 0x000fe40003f06100 */
[----:B---3--:R-:W-:-:S04]  /*54b0*/  IADD3 R7, PT, PT, R20, R7, R14 ;  /* 0x0000000714077210 */ /* 0x008fc80007ffe00e */
[----:B------:R-:W-:-:S05]  /*54c0*/  IADD3 R7, PT, PT, R23, R7, R32 ;  /* 0x0000000717077210 */ /* 0x000fca0007ffe020 */
[----:B------:R-:W-:-:S04]  /*54d0*/  IMAD.IADD R7, R7, 0x1, R26 ;  /* 0x0000000107077824 */ /* 0x000fc800078e021a */
[----:B------:R-:W-:-:S05]  /*54e0*/  IMAD.IADD R7, R7, 0x1, R7 ;  /* 0x0000000107077824 */ /* 0x000fca00078e0207 */
[----:B------:R2:W-:Y:S01]  /*54f0*/  STG.E desc[UR4][R8.64], R7 ;  /* 0x0000000708007986 */ /* 0x0005e2000c101904 */
[----:B------:R-:W-:Y:S05]  /*5500*/  @!P0 BRA `(.L_x_0) ;  /* 0xffffffac000c8947 */ /* 0x000fea000383ffff */
[----:B------:R-:W-:Y:S05]  /*5510*/  EXIT ;  /* 0x000000000000794d */ /* 0x000fea0003800000 */
.L_x_1:
[----:B------:R-:W-:-:S00]  /*5520*/  BRA `(.L_x_1) ;  /* 0xfffffffc00fc7947 */ /* 0x000fc0000383ffff */
[----:B------:R-:W-:-:S00]  /*5530*/  NOP ;  /* 0x0000000000007918 */ /* 0x000fc00000000000 */
        /* <DEDUP_REMOVED lines=12> */
.L_x_20:


//--------------------- .text._Z8tcMatMulPKaPi    --------------------------
	.section	.text._Z8tcMatMulPKaPi,"ax",@progbits
	.align	128
        .global         _Z8tcMatMulPKaPi
        .type           _Z8tcMatMulPKaPi,@function
        .size           _Z8tcMatMulPKaPi,(.L_x_21 - _Z8tcMatMulPKaPi)
        .other          _Z8tcMatMulPKaPi,@"STO_CUDA_ENTRY STV_DEFAULT"
_Z8tcMatMulPKaPi:
.text._Z8tcMatMulPKaPi:
[----:B------:R-:W-:Y:S01]  /*0000*/  LDC R1, c[0x0][0x37c] ;  /* 0x0000df00ff017b82 */ /* 0x000fe20000000800 */
[----:B------:R-:W0:Y:S07]  /*0010*/  S2R R0, SR_LANEID ;  /* 0x0000000000007919 */ /* 0x000e2e0000000000 */
[----:B------:R-:W1:Y:S01]  /*0020*/  LDC.64 R6, c[0x0][0x380] ;  /* 0x0000e000ff067b82 */ /* 0x000e620000000a00 */
[----:B------:R-:W2:Y:S01]  /*0030*/  LDCU.64 UR4, c[0x0][0x358] ;  /* 0x00006b00ff0477ac */ /* 0x000ea20008000a00 */
[----:B------:R-:W-:Y:S01]  /*0040*/  IMAD.MOV.U32 R5, RZ, RZ, RZ ;  /* 0x000000ffff057224 */ /* 0x000fe200078e00ff */
[----:B------:R-:W3:Y:S01]  /*0050*/  S2R R18, SR_CTAID.X ;  /* 0x0000000000127919 */ /* 0x000ee20000002500 */
[----:B------:R-:W1:Y:S01]  /*0060*/  S2R R3, SR_CTAID.Y ;  /* 0x0000000000037919 */ /* 0x000e620000002600 */
[----:B0-----:R-:W-:Y:S01]  /*0070*/  IMAD.SHL.U32 R4, R0, 0x4, RZ ;  /* 0x0000000400047824 */ /* 0x001fe200078e00ff */
[----:B------:R-:W-:Y:S01]  /*0080*/  SHF.R.U32.HI R2, RZ, 0x2, R0 ;  /* 0x00000002ff027819 */ /* 0x000fe20000011600 */
[----:B---3--:R-:W-:-:S03]  /*0090*/  IMAD.SHL.U32 R18, R18, 0x10, RZ ;  /* 0x0000001012127824 */ /* 0x008fc600078e00ff */
[----:B------:R-:W-:Y:S02]  /*00a0*/  LOP3.LUT R4, R4, 0xc, RZ, 0xe2, !PT ;  /* 0x0000000c04047812 */ /* 0x000fe400078ee2ff */
[----:B-1----:R-:W-:-:S03]  /*00b0*/  LEA R21, P0, R3, R6, 0xf ;  /* 0x0000000603157211 */ /* 0x002fc600078078ff */
[----:B------:R-:W-:Y:S01]  /*00c0*/  IMAD.WIDE.U32 R4, R2, 0x800, R4 ;  /* 0x0000080002047825 */ /* 0x000fe200078e0004 */
[----:B------:R-:W-:Y:S02]  /*00d0*/  IADD3 R25, P2, PT, R18, R6, RZ ;  /* 0x0000000612197210 */ /* 0x000fe40007f5e0ff */
[C---:B------:R-:W-:Y:S02]  /*00e0*/  IADD3 R20, P1, PT, R4.reuse, R21, RZ ;  /* 0x0000001504147210 */ /* 0x040fe40007f3e0ff */
[----:B------:R-:W-:Y:S02]  /*00f0*/  IADD3 R24, P3, PT, R4, R25, RZ ;  /* 0x0000001904187210 */ /* 0x000fe40007f7e0ff */
[C-C-:B------:R-:W-:Y:S02]  /*0100*/  IADD3.X R21, PT, PT, R5.reuse, RZ, R7.reuse, P1, P0 ;  /* 0x000000ff05157210 */ /* 0x140fe40000fe0407 */
[----:B------:R-:W-:-:S03]  /*0110*/  IADD3.X R25, PT, PT, R5, RZ, R7, P3, P2 ;  /* 0x000000ff05197210 */ /* 0x000fc60001fe4407 */
[----:B--2---:R-:W2:Y:S04]  /*0120*/  LDG.E R12, desc[UR4][R20.64] ;  /* 0x00000004140c7981 */ /* 0x004ea8000c1e1900 */
[----:B------:R-:W2:Y:S04]  /*0130*/  LDG.E R8, desc[UR4][R24.64] ;  /* 0x0000000418087981 */ /* 0x000ea8000c1e1900 */
[----:B------:R-:W2:Y:S04]  /*0140*/  LDG.E R13, desc[UR4][R20.64+0x4000] ;  /* 0x00400004140d7981 */ /* 0x000ea8000c1e1900 */
[----:B------:R-:W3:Y:S04]  /*0150*/  LDG.E R14, desc[UR4][R24.64+0x4000] ;  /* 0x00400004180e7981 */ /* 0x000ee8000c1e1900 */
[----:B------:R-:W4:Y:S04]  /*0160*/  LDG.E R22, desc[UR4][R24.64+0x20000] ;  /* 0x0200000418167981 */ /* 0x000f28000c1e1900 */
[----:B------:R-:W4:Y:S04]  /*0170*/  LDG.E R4, desc[UR4][R20.64+0x10] ;  /* 0x0000100414047981 */ /* 0x000f28000c1e1900 */
[----:B------:R-:W4:Y:S04]  /*0180*/  LDG.E R5, desc[UR4][R20.64+0x4010] ;  /* 0x0040100414057981 */ /* 0x000f28000c1e1900 */
[----:B------:R-:W5:Y:S04]  /*0190*/  LDG.E R17, desc[UR4][R24.64+0x24000] ;  /* 0x0240000418117981 */ /* 0x000f68000c1e1900 */
[----:B------:R-:W5:Y:S04]  /*01a0*/  LDG.E R19, desc[UR4][R24.64+0x40000] ;  /* 0x0400000418137981 */ /* 0x000f68000c1e1900 */
[----:B------:R-:W5:Y:S04]  /*01b0*/  LDG.E R6, desc[UR4][R20.64+0x20] ;  /* 0x0000200414067981 */ /* 0x000f68000c1e1900 */
[----:B------:R-:W5:Y:S04]  /*01c0*/  LDG.E R7, desc[UR4][R20.64+0x4020] ;  /* 0x0040200414077981 */ /* 0x000f68000c1e1900 */
[----:B------:R-:W5:Y:S04]  /*01d0*/  LDG.E R16, desc[UR4][R24.64+0x44000] ;  /* 0x0440000418107981 */ /* 0x000f68000c1e1900 */
[----:B------:R-:W5:Y:S04]  /*01e0*/  LDG.E R23, desc[UR4][R24.64+0x7a0000] ;  /* 0x7a00000418177981 */ /* 0x000f68000c1e1900 */
[----:B------:R-:W5:Y:S04]  /*01f0*/  LDG.E R26, desc[UR4][R24.64+0x7e0000] ;  /* 0x7e000004181a7981 */ /* 0x000f68000c1e1900 */
[----:B------:R-:W5:Y:S01]  /*0200*/  LDG.E R28, desc[UR4][R24.64+0x7e4000] ;  /* 0x7e400004181c7981 */ /* 0x000f62000c1e1900 */
[C---:B--2---:R-:W-:Y:S08]  /*0210*/  IMMA.16816.S8.S8 R8, R12.reuse.ROW, R8.COL, RZ ;  /* 0x000000080c087237 */ /* 0x044ff000004054ff */
[----:B---3--:R-:W-:-:S12]  /*0220*/  IMMA.16816.S8.S8 R12, R12.ROW, R14.COL, RZ ;  /* 0x0000000e0c0c7237 */ /* 0x008fd800004054ff */
[C---:B----4-:R-:W-:Y:S01]  /*0230*/  IMMA.16816.S8.S8 R8, R4.reuse.ROW, R22.COL, R8 ;  /* 0x0000001604087237 */ /* 0x050fe20000405408 */
[----:B------:R-:W2:Y:S07]  /*0240*/  LDG.E R22, desc[UR4][R24.64+0x60000] ;  /* 0x0600000418167981 */ /* 0x000eae000c1e1900 */
[----:B-----5:R-:W-:Y:S01]  /*0250*/  IMMA.16816.S8.S8 R12, R4.ROW, R17.COL, R12 ;  /* 0x00000011040c7237 */ /* 0x020fe2000040540c */
[----:B------:R-:W2:Y:S04]  /*0260*/  LDG.E R4, desc[UR4][R20.64+0x30] ;  /* 0x0000300414047981 */ /* 0x000ea8000c1e1900 */
[----:B------:R-:W2:Y:S04]  /*0270*/  LDG.E R5, desc[UR4][R20.64+0x4030] ;  /* 0x0040300414057981 */ /* 0x000ea8000c1e1900 */
[----:B------:R-:W3:Y:S03]  /*0280*/  LDG.E R17, desc[UR4][R24.64+0x64000] ;  /* 0x0640000418117981 */ /* 0x000ee6000c1e1900 */
[C---:B------:R-:W-:Y:S01]  /*0290*/  IMMA.16816.S8.S8 R8, R6.reuse.ROW, R19.COL, R8 ;  /* 0x0000001306087237 */ /* 0x040fe20000405408 */
[----:B------:R-:W4:Y:S07]  /*02a0*/  LDG.E R19, desc[UR4][R24.64+0x80000] ;  /* 0x0800000418137981 */ /* 0x000f2e000c1e1900 */
[----:B------:R-:W-:Y:S01]  /*02b0*/  IMMA.16816.S8.S8 R12, R6.ROW, R16.COL, R12 ;  /* 0x00000010060c7237 */ /* 0x000fe2000040540c */
[----:B------:R-:W4:Y:S04]  /*02c0*/  LDG.E R6, desc[UR4][R20.64+0x40] ;  /* 0x0000400414067981 */ /* 0x000f28000c1e1900 */
[----:B------:R-:W4:Y:S04]  /*02d0*/  LDG.E R7, desc[UR4][R20.64+0x4040] ;  /* 0x0040400414077981 */ /* 0x000f28000c1e1900 */
[----:B------:R-:W5:Y:S03]  /*02e0*/  LDG.E R16, desc[UR4][R24.64+0x84000] ;  /* 0x0840000418107981 */ /* 0x000f66000c1e1900 */
[C---:B--2---:R-:W-:Y:S01]  /*02f0*/  IMMA.16816.S8.S8 R8, R4.reuse.ROW, R22.COL, R8 ;  /* 0x0000001604087237 */ /* 0x044fe20000405408 */
[----:B------:R-:W2:Y:S07]  /*0300*/  LDG.E R22, desc[UR4][R24.64+0xa0000] ;  /* 0x0a00000418167981 */ /* 0x000eae000c1e1900 */
[----:B---3--:R-:W-:Y:S01]  /*0310*/  IMMA.16816.S8.S8 R12, R4.ROW, R17.COL, R12 ;  /* 0x00000011040c7237 */ /* 0x008fe2000040540c */
[----:B------:R-:W2:Y:S04]  /*0320*/  LDG.E R4, desc[UR4][R20.64+0x50] ;  /* 0x0000500414047981 */ /* 0x000ea8000c1e1900 */
[----:B------:R-:W2:Y:S04]  /*0330*/  LDG.E R5, desc[UR4][R20.64+0x4050] ;  /* 0x0040500414057981 */ /* 0x000ea8000c1e1900 */
[----:B------:R-:W3:Y:S03]  /*0340*/  LDG.E R17, desc[UR4][R24.64+0xa4000] ;  /* 0x0a40000418117981 */ /* 0x000ee6000c1e1900 */
[C---:B----4-:R-:W-:Y:S01]  /*0350*/  IMMA.16816.S8.S8 R8, R6.reuse.ROW, R19.COL, R8 ;  /* 0x0000001306087237 */ /* 0x050fe20000405408 */
[----:B------:R-:W4:Y:S07]  /*0360*/  LDG.E R19, desc[UR4][R24.64+0xc0000] ;  /* 0x0c00000418137981 */ /* 0x000f2e000c1e1900 */
[----:B-----5:R-:W-:Y:S01]  /*0370*/  IMMA.16816.S8.S8 R12, R6.ROW, R16.COL, R12 ;  /* 0x00000010060c7237 */ /* 0x020fe2000040540c */
        /* <DEDUP_REMOVED lines=330> */
[----:B------:R-:W3:Y:S04]  /*1820*/  LDG.E R4, desc[UR4][R20.64+0x3d0] ;  /* 0x0003d00414047981 */ /* 0x000ee8000c1e1900 */
[----:B------:R-:W3:Y:S04]  /*1830*/  LDG.E R5, desc[UR4][R20.64+0x43d0] ;  /* 0x0043d00414057981 */ /* 0x000ee8000c1e1900 */
[----:B------:R-:W2:Y:S03]  /*1840*/  LDG.E R17, desc[UR4][R20.64+0x43e0] ;  /* 0x0043e00414117981 */ /* 0x000ea6000c1e1900 */
[C---:B----4-:R-:W-:Y:S01]  /*1850*/  IMMA.16816.S8.S8 R8, R6.reuse.ROW, R19.COL, R8 ;  /* 0x0000001306087237 */ /* 0x050fe20000405408 */
[----:B------:R-:W4:Y:S07]  /*1860*/  LDG.E R19, desc[UR4][R24.64+0x7c4000] ;  /* 0x7c40000418137981 */ /* 0x000f2e000c1e1900 */
[----:B-----5:R-:W-:Y:S01]  /*1870*/  IMMA.16816.S8.S8 R12, R6.ROW, R16.COL, R12 ;  /* 0x00000010060c7237 */ /* 0x020fe2000040540c */
[----:B------:R-:W5:Y:S04]  /*1880*/  LDG.E R6, desc[UR4][R24.64+0x7c0000] ;  /* 0x7c00000418067981 */ /* 0x000f68000c1e1900 */
[----:B------:R-:W5:Y:S04]  /*1890*/  LDG.E R16, desc[UR4][R20.64+0x3e0] ;  /* 0x0003e00414107981 */ /* 0x000f68000c1e1900 */
[----:B------:R-:W4:Y:S03]  /*18a0*/  LDG.E R7, desc[UR4][R20.64+0x4400] ;  /* 0x0044000414077981 */ /* 0x000f26000c1e1900 */
[C---:B---3--:R-:W-:Y:S08]  /*18b0*/  IMMA.16816.S8.S8 R8, R4.reuse.ROW, R23.COL, R8 ;  /* 0x0000001704087237 */ /* 0x048ff00000405408 */
[----:B--2---:R-:W-:Y:S01]  /*18c0*/  IMMA.16816.S8.S8 R12, R4.ROW, R22.COL, R12 ;  /* 0x00000016040c7237 */ /* 0x004fe2000040540c */
[----:B------:R-:W2:Y:S04]  /*18d0*/  LDG.E R4, desc[UR4][R20.64+0x3f0] ;  /* 0x0003f00414047981 */ /* 0x000ea8000c1e1900 */
[----:B------:R-:W2:Y:S01]  /*18e0*/  LDG.E R5, desc[UR4][R20.64+0x43f0] ;  /* 0x0043f00414057981 */ /* 0x000ea2000c1e1900 */
[----:B------:R-:W-:-:S05]  /*18f0*/  IADD3 R22, P0, PT, R24, 0x1000000, RZ ;  /* 0x0100000018167810 */ /* 0x000fca0007f1e0ff */
[----:B------:R-:W-:Y:S01]  /*1900*/  IMAD.X R23, RZ, RZ, R25, P0 ;  /* 0x000000ffff177224 */ /* 0x000fe200000e0619 */
[C---:B-----5:R-:W-:Y:S01]  /*1910*/  IMMA.16816.S8.S8 R8, R16.reuse.ROW, R6.COL, R8 ;  /* 0x0000000610087237 */ /* 0x060fe20000405408 */
[----:B------:R-:W3:Y:S04]  /*1920*/  LDG.E R6, desc[UR4][R20.64+0x400] ;  /* 0x0004000414067981 */ /* 0x000ee8000c1e1900 */
[----:B------:R-:W3:Y:S03]  /*1930*/  LDG.E R27, desc[UR4][R22.64+-0x800000] ;  /* 0x80000004161b7981 */ /* 0x000ee6000c1e1900 */
[----:B----4-:R-:W-:Y:S01]  /*1940*/  IMMA.16816.S8.S8 R12, R16.ROW, R19.COL, R12 ;  /* 0x00000013100c7237 */ /* 0x010fe2000040540c */
[----:B------:R-:W4:Y:S04]  /*1950*/  LDG.E R19, desc[UR4][R22.64+-0x7fc000] ;  /* 0x8040000416137981 */ /* 0x000f28000c1e1900 */
[----:B------:R-:W5:Y:S04]  /*1960*/  LDG.E R16, desc[UR4][R20.64+0x410] ;  /* 0x0004100414107981 */ /* 0x000f68000c1e1900 */
[----:B------:R-:W5:Y:S04]  /*1970*/  LDG.E R17, desc[UR4][R20.64+0x4410] ;  /* 0x0044100414117981 */ /* 0x000f68000c1e1900 */
[----:B------:R-:W5:Y:S04]  /*1980*/  LDG.E R24, desc[UR4][R22.64+-0x7c0000] ;  /* 0x8400000416187981 */ /* 0x000f68000c1e1900 */
[----:B------:R-:W5:Y:S01]  /*1990*/  LDG.E R25, desc[UR4][R22.64+-0x7a0000] ;  /* 0x8600000416197981 */ /* 0x000f62000c1e1900 */
[C---:B--2---:R-:W-:Y:S03]  /*19a0*/  IMMA.16816.S8.S8 R8, R4.reuse.ROW, R26.COL, R8 ;  /* 0x0000001a04087237 */ /* 0x044fe60000405408 */
[----:B------:R-:W5:Y:S05]  /*19b0*/  LDG.E R26, desc[UR4][R22.64+-0x7e0000] ;  /* 0x82000004161a7981 */ /* 0x000f6a000c1e1900 */
[----:B------:R-:W-:Y:S01]  /*19c0*/  IMMA.16816.S8.S8 R12, R4.ROW, R28.COL, R12 ;  /* 0x0000001c040c7237 */ /* 0x000fe2000040540c */
[----:B------:R-:W2:Y:S04]  /*19d0*/  LDG.E R4, desc[UR4][R20.64+0x420] ;  /* 0x0004200414047981 */ /* 0x000ea8000c1e1900 */
[----:B------:R-:W2:Y:S04]  /*19e0*/  LDG.E R5, desc[UR4][R20.64+0x4420] ;  /* 0x0044200414057981 */ /* 0x000ea8000c1e1900 */
[----:B------:R-:W2:Y:S03]  /*19f0*/  LDG.E R28, desc[UR4][R22.64+-0x5c000] ;  /* 0xfa400004161c7981 */ /* 0x000ea6000c1e1900 */
[C---:B---3--:R-:W-:Y:S01]  /*1a00*/  IMMA.16816.S8.S8 R8, R6.reuse.ROW, R27.COL, R8 ;  /* 0x0000001b06087237 */ /* 0x048fe20000405408 */
[----:B------:R-:W3:Y:S07]  /*1a10*/  LDG.E R27, desc[UR4][R22.64+-0x7dc000] ;  /* 0x82400004161b7981 */ /* 0x000eee000c1e1900 */
[----:B----4-:R-:W-:Y:S01]  /*1a20*/  IMMA.16816.S8.S8 R12, R6.ROW, R19.COL, R12 ;  /* 0x00000013060c7237 */ /* 0x010fe2000040540c */
[----:B------:R-:W4:Y:S04]  /*1a30*/  LDG.E R19, desc[UR4][R22.64+-0x7bc000] ;  /* 0x8440000416137981 */ /* 0x000f28000c1e1900 */
[----:B------:R-:W4:Y:S04]  /*1a40*/  LDG.E R6, desc[UR4][R20.64+0x430] ;  /* 0x0004300414067981 */ /* 0x000f28000c1e1900 */
[----:B------:R-:W4:Y:S03]  /*1a50*/  LDG.E R7, desc[UR4][R20.64+0x4430] ;  /* 0x0044300414077981 */ /* 0x000f26000c1e1900 */
[C---:B-----5:R-:W-:Y:S01]  /*1a60*/  IMMA.16816.S8.S8 R8, R16.reuse.ROW, R26.COL, R8 ;  /* 0x0000001a10087237 */ /* 0x060fe20000405408 */
[----:B------:R-:W5:Y:S07]  /*1a70*/  LDG.E R26, desc[UR4][R22.64+-0x79c000] ;  /* 0x86400004161a7981 */ /* 0x000f6e000c1e1900 */
[----:B---3--:R-:W-:Y:S01]  /*1a80*/  IMMA.16816.S8.S8 R12, R16.ROW, R27.COL, R12 ;  /* 0x0000001b100c7237 */ /* 0x008fe2000040540c */
[----:B------:R-:W3:Y:S04]  /*1a90*/  LDG.E R16, desc[UR4][R20.64+0x440] ;  /* 0x0004400414107981 */ /* 0x000ee8000c1e1900 */
[----:B------:R-:W3:Y:S07]  /*1aa0*/  LDG.E R17, desc[UR4][R20.64+0x4440] ;  /* 0x0044400414117981 */ /* 0x000eee000c1e1900 */
[C---:B--2---:R-:W-:Y:S01]  /*1ab0*/  IMMA.16816.S8.S8 R8, R4.reuse.ROW, R24.COL, R8 ;  /* 0x0000001804087237 */ /* 0x044fe20000405408 */
[----:B------:R-:W3:Y:S04]  /*1ac0*/  LDG.E R24, desc[UR4][R22.64+-0x780000] ;  /* 0x8800000416187981 */ /* 0x000ee8000c1e1900 */
[----:B------:R-:W2:Y:S03]  /*1ad0*/  LDG.E R27, desc[UR4][R22.64+-0x40000] ;  /* 0xfc000004161b7981 */ /* 0x000ea6000c1e1900 */
[----:B----4-:R-:W-:Y:S01]  /*1ae0*/  IMMA.16816.S8.S8 R12, R4.ROW, R19.COL, R12 ;  /* 0x00000013040c7237 */ /* 0x010fe2000040540c */
[----:B------:R-:W4:Y:S04]  /*1af0*/  LDG.E R19, desc[UR4][R22.64+-0x77c000] ;  /* 0x8840000416137981 */ /* 0x000f28000c1e1900 */
[----:B------:R-:W2:Y:S07]  /*1b00*/  LDG.E R4, desc[UR4][R20.64+0x450] ;  /* 0x0004500414047981 */ /* 0x000eae000c1e1900 */
[C---:B------:R-:W-:Y:S01]  /*1b10*/  IMMA.16816.S8.S8 R8, R6.reuse.ROW, R25.COL, R8 ;  /* 0x0000001906087237 */ /* 0x040fe20000405408 */
[----:B------:R-:W2:Y:S04]  /*1b20*/  LDG.E R5, desc[UR4][R20.64+0x4450] ;  /* 0x0044500414057981 */ /* 0x000ea8000c1e1900 */
[----:B------:R-:W2:Y:S03]  /*1b30*/  LDG.E R25, desc[UR4][R22.64+-0x760000] ;  /* 0x8a00000416197981 */ /* 0x000ea6000c1e1900 */
[----:B-----5:R-:W-:Y:S01]  /*1b40*/  IMMA.16816.S8.S8 R12, R6.ROW, R26.COL, R12 ;  /* 0x0000001a060c7237 */ /* 0x020fe2000040540c */
[----:B------:R-:W5:Y:S04]  /*1b50*/  LDG.E R26, desc[UR4][R22.64+-0x75c000] ;  /* 0x8a400004161a7981 */ /* 0x000f68000c1e1900 */
[----:B------:R-:W5:Y:S04]  /*1b60*/  LDG.E R6, desc[UR4][R20.64+0x460] ;  /* 0x0004600414067981 */ /* 0x000f68000c1e1900 */
[----:B------:R-:W5:Y:S03]  /*1b70*/  LDG.E R7, desc[UR4][R20.64+0x4460] ;  /* 0x0044600414077981 */ /* 0x000f66000c1e1900 */
[C---:B---3--:R-:W-:Y:S01]  /*1b80*/  IMMA.16816.S8.S8 R8, R16.reuse.ROW, R24.COL, R8 ;  /* 0x0000001810087237 */ /* 0x048fe20000405408 */
[----:B------:R-:W3:Y:S07]  /*1b90*/  LDG.E R24, desc[UR4][R22.64+-0x740000] ;  /* 0x8c00000416187981 */ /* 0x000eee000c1e1900 */
[----:B----4-:R-:W-:Y:S01]  /*1ba0*/  IMMA.16816.S8.S8 R12, R16.ROW, R19.COL, R12 ;  /* 0x00000013100c7237 */ /* 0x010fe2000040540c */
[----:B------:R-:W4:Y:S04]  /*1bb0*/  LDG.E R19, desc[UR4][R22.64+-0x73c000] ;  /* 0x8c40000416137981 */ /* 0x000f28000c1e1900 */
[----:B------:R-:W4:Y:S04]  /*1bc0*/  LDG.E R16, desc[UR4][R20.64+0x470] ;  /* 0x0004700414107981 */ /* 0x000f28000c1e1900 */
[----:B------:R-:W4:Y:S03]  /*1bd0*/  LDG.E R17, desc[UR4][R20.64+0x4470] ;  /* 0x0044700414117981 */ /* 0x000f26000c1e1900 */
[C---:B--2---:R-:W-:Y:S01]  /*1be0*/  IMMA.16816.S8.S8 R8, R4.reuse.ROW, R25.COL, R8 ;  /* 0x0000001904087237 */ /* 0x044fe20000405408 */
[----:B------:R-:W2:Y:S07]  /*1bf0*/  LDG.E R25, desc[UR4][R22.64+-0x720000] ;  /* 0x8e00000416197981 */ /* 0x000eae000c1e1900 */
        /* <DEDUP_REMOVED lines=334> */
[C---:B--2---:R-:W-:Y:S08]  /*30e0*/  IMMA.16816.S8.S8 R8, R16.reuse.ROW, R25.COL, R8 ;  /* 0x0000001910087237 */ /* 0x044ff00000405408 */
[----:B------:R-:W-:Y:S01]  /*30f0*/  IMMA.16816.S8.S8 R12, R16.ROW, R28.COL, R12 ;  /* 0x0000001c100c7237 */ /* 0x000fe2000040540c */
[----:B------:R-:W0:Y:S01]  /*3100*/  LDC.64 R16, c[0x0][0x388] ;  /* 0x0000e200ff107b82 */ /* 0x000e220000000a00 */
[----:B------:R-:W-:-:S10]  /*3110*/  IMAD.SHL.U32 R3, R3, 0x2000, RZ ;  /* 0x0000200003037824 */ /* 0x000fd400078e00ff */
[C---:B-----5:R-:W-:Y:S08]  /*3120*/  IMMA.16816.S8.S8 R8, R4.reuse.ROW, R27.COL, R8 ;  /* 0x0000001b04087237 */ /* 0x060ff00000405408 */
[----:B------:R-:W-:Y:S01]  /*3130*/  IMMA.16816.S8.S8 R12, R4.ROW, R26.COL, R12 ;  /* 0x0000001a040c7237 */ /* 0x000fe2000040540c */
[----:B------:R-:W-:-:S05]  /*3140*/  IMAD.SHL.U32 R5, R0, 0x2, RZ ;  /* 0x0000000200057824 */ /* 0x000fca00078e00ff */
[----:B------:R-:W-:-:S06]  /*3150*/  LOP3.LUT R5, R5, 0x6, RZ, 0xe2, !PT ;  /* 0x0000000605057812 */ /* 0x000fcc00078ee2ff */
[----:B----4-:R-:W-:Y:S01]  /*3160*/  IMMA.16816.S8.S8 R8, R6.ROW, R19.COL, R8 ;  /* 0x0000001306087237 */ /* 0x010fe20000405408 */
[----:B------:R-:W-:Y:S02]  /*3170*/  IMAD.MOV.U32 R19, RZ, RZ, RZ ;  /* 0x000000ffff137224 */ /* 0x000fe400078e00ff */
[----:B------:R-:W-:-:S05]  /*3180*/  IMAD.WIDE.U32 R18, R3, 0x10, R18 ;  /* 0x0000001003127825 */ /* 0x000fca00078e0012 */
[----:B---3--:R-:W-:Y:S01]  /*3190*/  IMMA.16816.S8.S8 R12, R6.ROW, R24.COL, R12 ;  /* 0x00000018060c7237 */ /* 0x008fe2000040540c */
[----:B------:R-:W-:Y:S02]  /*31a0*/  IMAD.MOV.U32 R3, RZ, RZ, RZ ;  /* 0x000000ffff037224 */ /* 0x000fe400078e00ff */
[----:B------:R-:W-:Y:S01]  /*31b0*/  IMAD.WIDE.U32 R2, R5, 0x2000, R2 ;  /* 0x0000200005027825 */ /* 0x000fe200078e0002 */
[----:B0-----:R-:W-:-:S04]  /*31c0*/  LEA R5, P0, R18, R16, 0x2 ;  /* 0x0000001012057211 */ /* 0x001fc800078010ff */
[----:B------:R-:W-:Y:S02]  /*31d0*/  LEA.HI.X R17, R18, R17, R19, 0x2, P0 ;  /* 0x0000001112117211 */ /* 0x000fe400000f1413 */
[----:B------:R-:W-:-:S04]  /*31e0*/  LEA R4, P0, R2, R5, 0x2 ;  /* 0x0000000502047211 */ /* 0x000fc800078010ff */
[----:B------:R-:W-:-:S05]  /*31f0*/  LEA.HI.X R5, R2, R17, R3, 0x2, P0 ;  /* 0x0000001102057211 */ /* 0x000fca00000f1403 */
[----:B------:R-:W-:Y:S04]  /*3200*/  STG.E desc[UR4][R4.64], R8 ;  /* 0x0000000804007986 */ /* 0x000fe8000c101904 */
[----:B------:R-:W-:Y:S04]  /*3210*/  STG.E desc[UR4][R4.64+0x8000], R9 ;  /* 0x0080000904007986 */ /* 0x000fe8000c101904 */
[----:B------:R-:W-:Y:S04]  /*3220*/  STG.E desc[UR4][R4.64+0x20], R10 ;  /* 0x0000200a04007986 */ /* 0x000fe8000c101904 */
[----:B------:R-:W-:Y:S04]  /*3230*/  STG.E desc[UR4][R4.64+0x8020], R11 ;  /* 0x0080200b04007986 */ /* 0x000fe8000c101904 */
[----:B------:R-:W-:Y:S04]  /*3240*/  STG.E desc[UR4][R4.64+0x40000], R12 ;  /* 0x0400000c04007986 */ /* 0x000fe8000c101904 */
[----:B------:R-:W-:Y:S04]  /*3250*/  STG.E desc[UR4][R4.64+0x48000], R13 ;  /* 0x0480000d04007986 */ /* 0x000fe8000c101904 */
[----:B------:R-:W-:Y:S04]  /*3260*/  STG.E desc[UR4][R4.64+0x40020], R14 ;  /* 0x0400200e04007986 */ /* 0x000fe8000c101904 */
[----:B------:R-:W-:Y:S01]  /*3270*/  STG.E desc[UR4][R4.64+0x48020], R15 ;  /* 0x0480200f04007986 */ /* 0x000fe2000c101904 */
[----:B------:R-:W-:Y:S05]  /*3280*/  EXIT ;  /* 0x000000000000794d */ /* 0x000fea0003800000 */
.L_x_2:
        /* <DEDUP_REMOVED lines=15> */
.L_x_21:


//--------------------- .text._Z8prepareWv        --------------------------
	.section	.text._Z8prepareWv,"ax",@progbits
	.align	128
        .global         _Z8prepareWv
        .type           _Z8prepareWv,@function
        .size           _Z8prepareWv,(.L_x_22 - _Z8prepareWv)
        .other          _Z8prepareWv,@"STO_CUDA_ENTRY STV_DEFAULT"
_Z8prepareWv:
.text._Z8prepareWv:
[----:B------:R-:W-:Y:S01]  /*0000*/  LDC R1, c[0x0][0x37c] ;  /* 0x0000df00ff017b82 */ /* 0x000fe20000000800 */
[----:B------:R-:W0:Y:S07]  /*0010*/  S2R R0, SR_TID.X ;  /* 0x0000000000007919 */ /* 0x000e2e0000002100 */
[----:B------:R-:W0:Y:S08]  /*0020*/  S2UR UR4, SR_CTAID.X ;  /* 0x00000000000479c3 */ /* 0x000e300000002500 */
[----:B------:R-:W0:Y:S02]  /*0030*/  LDC R163, c[0x0][0x360] ;  /* 0x0000d800ffa37b82 */ /* 0x000e240000000800 */
[----:B0-----:R-:W-:-:S05]  /*0040*/  IMAD R163, R163, UR4, R0 ;  /* 0x00000004a3a37c24 */ /* 0x001fca000f8e0200 */
[----:B------:R-:W-:-:S13]  /*0050*/  ISETP.GT.AND P0, PT, R163, 0x1fff, PT ;  /* 0x00001fffa300780c */ /* 0x000fda0003f04270 */
[----:B------:R-:W-:Y:S05]  /*0060*/  @P0 EXIT ;  /* 0x000000000000094d */ /* 0x000fea0003800000 */
[----:B------:R-:W0:Y:S01]  /*0070*/  LDC.64 R164, c[0x4][0x8] ;  /* 0x01000200ffa47b82 */ /* 0x000e220000000a00 */
[----:B------:R-:W1:Y:S01]  /*0080*/  LDCU.64 UR4, c[0x0][0x358] ;  /* 0x00006b00ff0477ac */ /* 0x000e620008000a00 */
[----:B------:R-:W-:Y:S02]  /*0090*/  HFMA2 R2, -RZ, RZ, 0, 2.682209014892578125e-06 ;  /* 0x0000002dff027431 */ /* 0x000fe400000001ff */
[----:B------:R-:W-:Y:S02]  /*00a0*/  IMAD.MOV.U32 R82, RZ, RZ, 0x2b ;  /* 0x0000002bff527424 */ /* 0x000fe400078e00ff */
[----:B------:R-:W-:Y:S02]  /*00b0*/  HFMA2 R7, -RZ, RZ, 0, 3.039836883544921875e-06 ;  /* 0x00000033ff077431 */ /* 0x000fe400000001ff */
[----:B------:R-:W-:Y:S01]  /*00c0*/  IMAD.MOV.U32 R6, RZ, RZ, 0x31 ;  /* 0x00000031ff067424 */ /* 0x000fe200078e00ff */
[----:B------:R-:W-:Y:S01]  /*00d0*/  MOV R5, 0x30 ;  /* 0x0000003000057802 */ /* 0x000fe20000000f00 */
[----:B------:R-:W-:Y:S01]  /*00e0*/  IMAD.MOV.U32 R0, RZ, RZ, 0x2c ;  /* 0x0000002cff007424 */ /* 0x000fe200078e00ff */
[----:B------:R-:W2:Y:S01]  /*00f0*/  LDC.64 R166, c[0x4][0x10] ;  /* 0x01000400ffa67b82 */ /* 0x000ea20000000a00 */
[----:B------:R-:W-:-:S02]  /*0100*/  IMAD.MOV.U32 R4, RZ, RZ, 0x2f ;  /* 0x0000002fff047424 */ /* 0x000fc400078e00ff */
[----:B------:R-:W-:Y:S02]  /*0110*/  HFMA2 R159, -RZ, RZ, 0, 2.384185791015625e-07 ;  /* 0x00000004ff9f7431 */ /* 0x000fe400000001ff */
[----:B------:R-:W-:Y:S02]  /*0120*/  IMAD.MOV.U32 R8, RZ, RZ, 0x34 ;  /* 0x00000034ff087424 */ /* 0x000fe400078e00ff */
[----:B------:R-:W-:Y:S02]  /*0130*/  HFMA2 R153, -RZ, RZ, 0, 5.9604644775390625e-07 ;  /* 0x0000000aff997431 */ /* 0x000fe400000001ff */
[----:B------:R-:W-:Y:S02]  /*0140*/  IMAD.MOV.U32 R3, RZ, RZ, 0x2e ;  /* 0x0000002eff037424 */ /* 0x000fe400078e00ff */
[----:B------:R-:W-:Y:S02]  /*0150*/  HFMA2 R147, -RZ, RZ, 0, 9.5367431640625e-07 ;  /* 0x00000010ff937431 */ /* 0x000fe400000001ff */
[----:B------:R-:W-:-:S02]  /*0160*/  IMAD.MOV.U32 R9, RZ, RZ, 0x35 ;  /* 0x00000035ff097424 */ /* 0x000fc400078e00ff */
[----:B------:R-:W-:Y:S01]  /*0170*/  HFMA2 R141, -RZ, RZ, 0, 1.31130218505859375e-06 ;  /* 0x00000016ff8d7431 */ /* 0x000fe200000001ff */
[----:B------:R-:W-:Y:S01]  /*0180*/  MOV R162, 0x1 ;  /* 0x0000000100a27802 */ /* 0x000fe20000000f00 */
[----:B------:R-:W-:Y:S02]  /*0190*/  HFMA2 R135, -RZ, RZ, 0, 1.6689300537109375e-06 ;  /* 0x0000001cff877431 */ /* 0x000fe400000001ff */
[----:B------:R-:W-:Y:S02]  /*01a0*/  IMAD.MOV.U32 R161, RZ, RZ, 0x2 ;  /* 0x00000002ffa17424 */ /* 0x000fe400078e00ff */
[----:B------:R-:W-:Y:S02]  /*01b0*/  HFMA2 R129, -RZ, RZ, 0, 2.02655792236328125e-06 ;  /* 0x00000022ff817431 */ /* 0x000fe400000001ff */
[----:B------:R-:W-:Y:S02]  /*01c0*/  IMAD.MOV.U32 R160, RZ, RZ, 0x3 ;  /* 0x00000003ffa07424 */ /* 0x000fe400078e00ff */
[----:B------:R-:W-:-:S02]  /*01d0*/  HFMA2 R123, -RZ, RZ, 0, 2.384185791015625e-06 ;  /* 0x00000028ff7b7431 */ /* 0x000fc400000001ff */
[----:B------:R-:W-:Y:S02]  /*01e0*/  IMAD.MOV.U32 R158, RZ, RZ, 0x5 ;  /* 0x00000005ff9e7424 */ /* 0x000fe400078e00ff */
[----:B------:R-:W-:Y:S02]  /*01f0*/  HFMA2 R117, -RZ, RZ, 0, 5.185604095458984375e-06 ;  /* 0x00000057ff757431 */ /* 0x000fe400000001ff */
[----:B0-----:R-:W-:-:S04]  /*0200*/  IMAD.WIDE R164, R163, 0x198, R164 ;  /* 0x00000198a3a47825 */ /* 0x001fc800078e02a4 */
[----:B------:R-:W-:Y:S01]  /*0210*/  HFMA2 R111, -RZ, RZ, 0, 5.543231964111328125e-06 ;  /* 0x0000005dff6f7431 */ /* 0x000fe200000001ff */
[----:B------:R-:W-:Y:S01]  /*0220*/  MOV R156, 0x7 ;  /* 0x00000007009c7802 */ /* 0x000fe20000000f00 */
[----:B------:R-:W-:Y:S02]  /*0230*/  HFMA2 R105, -RZ, RZ, 0, 5.900859832763671875e-06 ;  /* 0x00000063ff697431 */ /* 0x000fe400000001ff */
[----:B------:R-:W-:Y:S01]  /*0240*/  IMAD.MOV.U32 R157, RZ, RZ, 0x6 ;  /* 0x00000006ff9d7424 */ /* 0x000fe200078e00ff */
[----:B-1----:R0:W-:Y:S01]  /*0250*/  STG.E.U16 desc[UR4][R164.64+0x56], R82 ;  /* 0x00005652a4007986 */ /* 0x0021e2000c101504 */
[----:B------:R-:W-:Y:S02]  /*0260*/  HFMA2 R99, -RZ, RZ, 0, 6.258487701416015625e-06 ;  /* 0x00000069ff637431 */ /* 0x000fe400000001ff */
[----:B------:R-:W-:Y:S02]  /*0270*/  IMAD.MOV.U32 R155, RZ, RZ, 0x8 ;  /* 0x00000008ff9b7424 */ /* 0x000fe400078e00ff */
[----:B------:R-:W-:Y:S01]  /*0280*/  HFMA2 R13, -RZ, RZ, 0, 7.331371307373046875e-06 ;  /* 0x0000007bff0d7431 */ /* 0x000fe200000001ff */
[----:B------:R1:W-:Y:S01]  /*0290*/  STG.E.U16 desc[UR4][R164.64+0x5a], R2 ;  /* 0x00005a02a4007986 */ /* 0x0003e2000c101504 */
[----:B------:R-:W-:-:S02]  /*02a0*/  HFMA2 R19, -RZ, RZ, 0, 7.688999176025390625e-06 ;  /* 0x00000081ff137431 */ /* 0x000fc400000001ff */
[----:B------:R-:W-:Y:S02]  /*02b0*/  IMAD.MOV.U32 R154, RZ, RZ, 0x9 ;  /* 0x00000009ff9a7424 */ /* 0x000fe400078e00ff */
[----:B------:R-:W-:Y:S01]  /*02c0*/  HFMA2 R25, -RZ, RZ, 0, 8.046627044677734375e-06 ;  /* 0x00000087ff197431 */ /* 0x000fe200000001ff */
[----:B------:R3:W-:Y:S01]  /*02d0*/  STG.E.U16 desc[UR4][R164.64+0x58], R0 ;  /* 0x00005800a4007986 */ /* 0x0007e2000c101504 */
[----:B------:R-:W-:Y:S02]  /*02e0*/  HFMA2 R31, -RZ, RZ, 0, 8.404254913330078125e-06 ;  /* 0x0000008dff1f7431 */ /* 0x000fe400000001ff */
[----:B------:R-:W-:Y:S02]  /*02f0*/  IMAD.MOV.U32 R152, RZ, RZ, 0xb ;  /* 0x0000000bff987424 */ /* 0x000fe400078e00ff */
[----:B------:R-:W-:Y:S01]  /*0300*/  HFMA2 R37, -RZ, RZ, 0, 8.761882781982421875e-06 ;  /* 0x00000093ff257431 */ /* 0x000fe200000001ff */
[----:B0-----:R-:W-:Y:S01]  /*0310*/  PRMT R82, R6, 0x7610, R82 ;  /* 0x0000761006527816 */ /* 0x001fe20000000052 */
[----:B------:R-:W-:Y:S01]  /*0320*/  IMAD.MOV.U32 R6, RZ, RZ, 0x32 ;  /* 0x00000032ff067424 */ /* 0x000fe200078e00ff */
[----:B------:R0:W-:Y:S01]  /*0330*/  STG.E.U16 desc[UR4][R164.64+0x5e], R4 ;  /* 0x00005e04a4007986 */ /* 0x0001e2000c101504 */
[----:B------:R-:W-:Y:S01]  /*0340*/  HFMA2 R43, -RZ, RZ, 0, 9.119510650634765625e-06 ;  /* 0x00000099ff2b7431 */ /* 0x000fe200000001ff */
[----:B-1----:R-:W-:Y:S01]  /*0350*/  PRMT R2, R7, 0x7610, R2 ;  /* 0x0000761007027816 */ /* 0x002fe20000000002 */
[----:B------:R-:W-:Y:S01]  /*0360*/  IMAD.MOV.U32 R7, RZ, RZ, 0x38 ;  /* 0x00000038ff077424 */ /* 0x000fe200078e00ff */
[----:B------:R1:W-:Y:S01]  /*0370*/  STG.E.U16 desc[UR4][R164.64+0x62], R82 ;  /* 0x00006252a4007986 */ /* 0x0003e2000c101504 */
[----:B------:R-:W-:Y:S01]  /*0380*/  HFMA2 R49, -RZ, RZ, 0, 9.477138519287109375e-06 ;  /* 0x0000009fff317431 */ /* 0x000fe200000001ff */
[----:B---3--:R-:W-:Y:S01]  /*0390*/  PRMT R0, R6, 0x7610, R0 ;  /* 0x0000761006007816 */ /* 0x008fe20000000000 */
[----:B------:R-:W-:Y:S01]  /*03a0*/  HFMA2 R55, -RZ, RZ, 0, 9.834766387939453125e-06 ;  /* 0x000000a5ff377431 */ /* 0x000fe200000001ff */
[----:B------:R-:W-:Y:S01]  /*03b0*/  PRMT R6, R8, 0x7610, R6 ;  /* 0x0000761008067816 */ /* 0x000fe20000000006 */
[----:B------:R-:W-:Y:S01]  /*03c0*/  HFMA2 R8, -RZ, RZ, 0, 3.397464752197265625e-06 ;  /* 0x00000039ff087431 */ /* 0x000fe200000001ff */
[----:B------:R3:W-:Y:S01]  /*03d0*/  STG.E.U16 desc[UR4][R164.64+0x60], R5 ;  /* 0x00006005a4007986 */ /* 0x0007e2000c101504 */
[----:B------:R-:W-:Y:S01]  /*03e0*/  HFMA2 R61, -RZ, RZ, 0, 1.0192394256591796875e-05 ;  /* 0x000000abff3d7431 */ /* 0x000fe200000001ff */
[----:B0-----:R-:W-:Y:S01]  /*03f0*/  MOV R4, 0x36 ;  /* 0x0000003600047802 */ /* 0x001fe20000000f00 */
[----:B------:R-:W-:Y:S01]  /*0400*/  HFMA2 R67, -RZ, RZ, 0, 1.0550022125244140625e-05 ;  /* 0x000000b1ff437431 */ /* 0x000fe200000001ff */
[----:B------:R0:W-:Y:S01]  /*0410*/  STG.E.U16 desc[UR4][R164.64+0x64], R0 ;  /* 0x00006400a4007986 */ /* 0x0001e2000c101504 */
[----:B------:R-:W-:Y:S01]  /*0420*/  HFMA2 R73, -RZ, RZ, 0, 1.0907649993896484375e-05 ;  /* 0x000000b7ff497431 */ /* 0x000fe200000001ff */
[----:B-1----:R-:W-:Y:S01]  /*0430*/  PRMT R82, R7, 0x7610, R82 ;  /* 0x0000761007527816 */ /* 0x002fe20000000052 */
[----:B------:R-:W-:Y:S01]  /*0440*/  IMAD.MOV.U32 R7, RZ, RZ, 0x3d ;  /* 0x0000003dff077424 */ /* 0x000fe200078e00ff */
[----:B------:R1:W-:Y:S01]  /*0450*/  STG.E.U16 desc[UR4][R164.64+0x6c], R4 ;  /* 0x00006c04a4007986 */ /* 0x0003e2000c101504 */
[----:B------:R-:W-:-:S02]  /*0460*/  HFMA2 R79, -RZ, RZ, 0, 1.1265277862548828125e-05 ;  /* 0x000000bdff4f7431 */ /* 0x000fc400000001ff */
[----:B------:R-:W-:Y:S02]  /*0470*/  IMAD.MOV.U32 R151, RZ, RZ, 0xc ;  /* 0x0000000cff977424 */ /* 0x000fe400078e00ff */
[----:B------:R-:W-:Y:S02]  /*0480*/  HFMA2 R85, -RZ, RZ, 0, 1.1622905731201171875e-05 ;  /* 0x000000c3ff557431 */ /* 0x000fe400000001ff */
[----:B---3--:R-:W-:Y:S01]  /*0490*/  IMAD.MOV.U32 R5, RZ, RZ, 0x37 ;  /* 0x00000037ff057424 */ /* 0x008fe200078e00ff */
[----:B------:R3:W-:Y:S01]  /*04a0*/  STG.E.U16 desc[UR4][R164.64+0x68], R6 ;  /* 0x00006806a4007986 */ /* 0x0007e2000c101504 */
[----:B------:R-:W-:Y:S01]  /*04b0*/  MOV R150, 0xd ;  /* 0x0000000d00967802 */ /* 0x000fe20000000f00 */
[----:B------:R-:W-:Y:S01]  /*04c0*/  IMAD.MOV.U32 R149, RZ, RZ, 0xe ;  /* 0x0000000eff957424 */ /* 0x000fe200078e00ff */
[----:B0-----:R-:W-:Y:S01]  /*04d0*/  PRMT R0, R8, 0x7610, R0 ;  /* 0x0000761008007816 */ /* 0x001fe20000000000 */
[----:B------:R0:W-:Y:S01]  /*04e0*/  STG.E.U16 desc[UR4][R164.64+0x6e], R5 ;  /* 0x00006e05a4007986 */ /* 0x0001e2000c101504 */
[----:B------:R-:W-:Y:S01]  /*04f0*/  IMAD.MOV.U32 R8, RZ, RZ, 0x49 ;  /* 0x00000049ff087424 */ /* 0x000fe200078e00ff */
[----:B------:R-:W-:Y:S01]  /*0500*/  MOV R144, 0x13 ;  /* 0x0000001300907802 */ /* 0x000fe20000000f00 */
[----:B------:R-:W-:Y:S01]  /*0510*/  IMAD.MOV.U32 R148, RZ, RZ, 0xf ;  /* 0x0000000fff947424 */ /* 0x000fe200078e00ff */
[----:B-1----:R-:W-:Y:S01]  /*0520*/  PRMT R4, R7, 0x7610, R4 ;  /* 0x0000761007047816 */ /* 0x002fe20000000004 */
[----:B------:R-:W-:Y:S01]  /*0530*/  HFMA2 R7, -RZ, RZ, 0, 3.755092620849609375e-06 ;  /* 0x0000003fff077431 */ /* 0x000fe200000001ff */
[----:B------:R1:W-:Y:S01]  /*0540*/  STG.E.U16 desc[UR4][R164.64+0x72], R0 ;  /* 0x00007200a4007986 */ /* 0x0003e2000c101504 */
[----:B------:R-:W-:Y:S01]  /*0550*/  IMAD.MOV.U32 R146, RZ, RZ, 0x11 ;  /* 0x00000011ff927424 */ /* 0x000fe200078e00ff */
[----:B---3--:R-:W-:Y:S01]  /*0560*/  MOV R6, 0x3c ;  /* 0x0000003c00067802 */ /* 0x008fe20000000f00 */
[----:B------:R-:W-:Y:S01]  /*0570*/  IMAD.MOV.U32 R145, RZ, RZ, 0x12 ;  /* 0x00000012ff917424 */ /* 0x000fe200078e00ff */
[----:B------:R3:W-:Y:S01]  /*0580*/  STG.E.U16 desc[UR4][R164.64+0x70], R82 ;  /* 0x00007052a4007986 */ /* 0x0007e2000c101504 */
[----:B------:R-:W-:Y:S01]  /*0590*/  IMAD.MOV.U32 R143, RZ, RZ, 0x14 ;  /* 0x00000014ff8f7424 */ /* 0x000fe200078e00ff */
[----:B------:R-:W-:Y:S01]  /*05a0*/  MOV R138, 0x19 ;  /* 0x00000019008a7802 */ /* 0x000fe20000000f00 */
[----:B0-----:R-:W-:Y:S01]  /*05b0*/  IMAD.MOV.U32 R5, RZ, RZ, 0x3e ;  /* 0x0000003eff057424 */ /* 0x001fe200078e00ff */
[----:B------:R0:W-:Y:S01]  /*05c0*/  STG.E.U16 desc[UR4][R164.64+0x78], R6 ;  /* 0x00007806a4007986 */ /* 0x0001e2000c101504 */
[----:B------:R-:W-:Y:S01]  /*05d0*/  IMAD.MOV.U32 R142, RZ, RZ, 0x15 ;  /* 0x00000015ff8e7424 */ /* 0x000fe200078e00ff */
[----:B------:R-:W-:Y:S01]  /*05e0*/  MOV R132, 0x1f ;  /* 0x0000001f00847802 */ /* 0x000fe20000000f00 */
[----:B------:R-:W-:Y:S01]  /*05f0*/  IMAD.MOV.U32 R140, RZ, RZ, 0x17 ;  /* 0x00000017ff8c7424 */ /* 0x000fe200078e00ff */
[----:B-1----:R-:W-:Y:S01]  /*0600*/  PRMT R0, R7, 0x7610, R0 ;  /* 0x0000761007007816 */ /* 0x002fe20000000000 */
[----:B------:R-:W-:Y:S01]  /*0610*/  IMAD.MOV.U32 R7, RZ, RZ, 0x44 ;  /* 0x00000044ff077424 */ /* 0x000fe200078e00ff */
[----:B------:R1:W-:Y:S01]  /*0620*/  STG.E.U16 desc[UR4][R164.64+0x5c], R3 ;  /* 0x00005c03a4007986 */ /* 0x0003e2000c101504 */
[----:B------:R-:W-:Y:S01]  /*0630*/  IMAD.MOV.U32 R139, RZ, RZ, 0x18 ;  /* 0x00000018ff8b7424 */ /* 0x000fe200078e00ff */
[----:B---3--:R-:W-:Y:S01]  /*0640*/  PRMT R82, R5, 0x7610, R82 ;  /* 0x0000761005527816 */ /* 0x008fe20000000052 */
        /* <DEDUP_REMOVED lines=10> */
[----:B------:R1:W-:Y:S01]  /*06f0*/  STG.E.U16 desc[UR4][R164.64+0x82], R5 ;  /* 0x00008205a4007986 */ /* 0x0003e2000c101504 */
[----:B------:R-:W-:Y:S01]  /*0700*/  IMAD.MOV.U32 R133, RZ, RZ, 0x1e ;  /* 0x0000001eff857424 */ /* 0x000fe200078e00ff */
[----:B------:R-:W-:Y:S01]  /*0710*/  MOV R114, 0x5a ;  /* 0x0000005a00727802 */ /* 0x000fe20000000f00 */
[----:B------:R-:W-:Y:S01]  /*0720*/  IMAD.MOV.U32 R131, RZ, RZ, 0x20 ;  /* 0x00000020ff837424 */ /* 0x000fe200078e00ff */
[----:B---3--:R-:W-:Y:S01]  /*0730*/  PRMT R4, R6, 0x7610, R4 ;  /* 0x0000761006047816 */ /* 0x008fe20000000004 */
[----:B------:R3:W-:Y:S01]  /*0740*/  STG.E.U16 desc[UR4][R164.64+0x6a], R3 ;  /* 0x00006a03a4007986 */ /* 0x0007e2000c101504 */
[----:B------:R-:W-:Y:S01]  /*0750*/  PRMT R6, R7, 0x7610, R6 ;  /* 0x0000761007067816 */ /* 0x000fe20000000006 */
[----:B0-----:R-:W-:Y:S01]  /*0760*/  HFMA2 R82, -RZ, RZ, 0, 4.112720489501953125e-06 ;  /* 0x00000045ff527431 */ /* 0x001fe200000001ff */
[----:B------:R-:W-:Y:S01]  /*0770*/  MOV R7, 0x48 ;  /* 0x0000004800077802 */ /* 0x000fe20000000f00 */
        /* <DEDUP_REMOVED lines=8> */
[----:B------:R-:W-:Y:S01]  /*0800*/  MOV R102, 0x66 ;  /* 0x0000006600667802 */ /* 0x000fe20000000f00 */
[----:B---3--:R-:W-:Y:S01]  /*0810*/  IMAD.MOV.U32 R3, RZ, RZ, 0x3b ;  /* 0x0000003bff037424 */ /* 0x008fe200078e00ff */
        /* <DEDUP_REMOVED lines=9> */
[----:B------:R-:W-:Y:S01]  /*08b0*/  HFMA2 R7, -RZ, RZ, 0, 4.827976226806640625e-06 ;  /* 0x00000051ff077431 */ /* 0x000fe200000001ff */
[----:B------:R1:W-:Y:S01]  /*08c0*/  STG.E.U16 desc[UR4][R164.64+0x86], R4 ;  /* 0x00008604a4007986 */ /* 0x0003e2000c101504 */
[----:B------:R-:W-:Y:S01]  /*08d0*/  IMAD.MOV.U32 R121, RZ, RZ, 0x2a ;  /* 0x0000002aff797424 */ /* 0x000fe200078e00ff */
[----:B------:R-:W-:Y:S01]  /*08e0*/  MOV R16, 0x7e ;  /* 0x0000007e00107802 */ /* 0x000fe20000000f00 */
[----:B---3--:R-:W-:Y:S01]  /*08f0*/  IMAD.MOV.U32 R0, RZ, RZ, 0x46 ;  /* 0x00000046ff007424 */ /* 0x008fe200078e00ff */
[----:B------:R3:W-:Y:S01]  /*0900*/  STG.E.U16 desc[UR4][R164.64+0x88], R6 ;  /* 0x00008806a4007986 */ /* 0x0007e2000c101504 */
[----:B------:R-:W-:Y:S01]  /*0910*/  IMAD.MOV.U32 R119, RZ, RZ, 0x55 ;  /* 0x00000055ff777424 */ /* 0x000fe200078e00ff */
[----:B0-----:R-:W-:Y:S01]  /*0920*/  MOV R3, 0x42 ;  /* 0x0000004200037802 */ /* 0x001fe20000000f00 */
[----:B------:R-:W-:Y:S01]  /*0930*/  IMAD.MOV.U32 R118, RZ, RZ, 0x56 ;  /* 0x00000056ff767424 */ /* 0x000fe200078e00ff */
[----:B------:R0:W-:Y:S01]  /*0940*/  STG.E.U16 desc[UR4][R164.64+0x74], R2 ;  /* 0x00007402a4007986 */ /* 0x0001e2000c101504 */
[----:B------:R-:W-:Y:S01]  /*0950*/  IMAD.MOV.U32 R116, RZ, RZ, 0x58 ;  /* 0x00000058ff747424 */ /* 0x000fe200078e00ff */
[----:B------:R-:W-:Y:S01]  /*0960*/  MOV R22, 0x84 ;  /* 0x0000008400167802 */ /* 0x000fe20000000f00 */
[----:B------:R-:W-:Y:S01]  /*0970*/  IMAD.MOV.U32 R115, RZ, RZ, 0x59 ;  /* 0x00000059ff737424 */ /* 0x000fe200078e00ff */
[----:B------:R4:W-:Y:S01]  /*0980*/  STG.E.U16 desc[UR4][R164.64+0x84], R3 ;  /* 0x00008403a4007986 */ /* 0x0009e2000c101504 */
[----:B-1----:R-:W-:Y:S01]  /*0990*/  IMAD.MOV.U32 R4, RZ, RZ, 0x4a ;  /* 0x0000004aff047424 */ /* 0x002fe200078e00ff */
[----:B------:R-:W-:Y:S01]  /*09a0*/  MOV R28, 0x8a ;  /* 0x0000008a001c7802 */ /* 0x000fe20000000f00 */
[----:B------:R-:W-:-:S02]  /*09b0*/  IMAD.MOV.U32 R113, RZ, RZ, 0x5b ;  /* 0x0000005bff717424 */ /* 0x000fc400078e00ff */
[----:B---3--:R-:W-:Y:S01]  /*09c0*/  HFMA2 R6, -RZ, RZ, 0, 4.470348358154296875e-06 ;  /* 0x0000004bff067431 */ /* 0x008fe200000001ff */
        /* <DEDUP_REMOVED lines=8> */
[----:B----4-:R-:W-:Y:S01]  /*0a50*/  PRMT R3, R8, 0x7610, R3 ;  /* 0x0000761008037816 */ /* 0x010fe20000000003 */
[----:B------:R-:W-:Y:S01]  /*0a60*/  IMAD.MOV.U32 R8, RZ, RZ, 0x4d ;  /* 0x0000004dff087424 */ /* 0x000fe200078e00ff */
[----:B------:R3:W-:Y:S01]  /*0a70*/  STG.E.U16 desc[UR4][R164.64+0x80], R2 ;  /* 0x00008002a4007986 */ /* 0x0007e2000c101504 */
[----:B------:R-:W-:Y:S01]  /*0a80*/  IMAD.MOV.U32 R107, RZ, RZ, 0x61 ;  /* 0x00000061ff6b7424 */ /* 0x000fe200078e00ff */
[----:B------:R-:W-:Y:S01]  /*0a90*/  MOV R46, 0x9c ;  /* 0x0000009c002e7802 */ /* 0x000fe20000000f00 */
[----:B------:R-:W-:Y:S01]  /*0aa0*/  IMAD.MOV.U32 R106, RZ, RZ, 0x62 ;  /* 0x00000062ff6a7424 */ /* 0x000fe200078e00ff */
[----:B-1----:R-:W-:Y:S01]  /*0ab0*/  PRMT R0, R8, 0x7610, R0 ;  /* 0x0000761008007816 */ /* 0x002fe20000000000 */
[----:B------:R1:W-:Y:S01]  /*0ac0*/  STG.E.U16 desc[UR4][R164.64+0x96], R6 ;  /* 0x00009606a4007986 */ /* 0x0003e2000c101504 */
[----:B0-----:R-:W-:Y:S01]  /*0ad0*/  PRMT R4, R7, 0x7610, R4 ;  /* 0x0000761007047816 */ /* 0x001fe20000000004 */
[----:B------:R-:W-:Y:S01]  /*0ae0*/  IMAD.MOV.U32 R7, RZ, RZ, 0x53 ;  /* 0x00000053ff077424 */ /* 0x000fe200078e00ff */
[----:B------:R-:W-:Y:S01]  /*0af0*/  MOV R52, 0xa2 ;  /* 0x000000a200347802 */ /* 0x000fe20000000f00 */
[----:B------:R0:W-:Y:S01]  /*0b00*/  STG.E.U16 desc[UR4][R164.64+0x9a], R0 ;  /* 0x00009a00a4007986 */ /* 0x0001e2000c101504 */
[----:B------:R-:W-:Y:S01]  /*0b10*/  IMAD.MOV.U32 R104, RZ, RZ, 0x64 ;  /* 0x00000064ff687424 */ /* 0x000fe200078e00ff */
[----:B------:R-:W-:Y:S01]  /*0b20*/  MOV R58, 0xa8 ;  /* 0x000000a8003a7802 */ /* 0x000fe20000000f00 */
[----:B---3--:R-:W-:Y:S01]  /*0b30*/  IMAD.MOV.U32 R2, RZ, RZ, 0x47 ;  /* 0x00000047ff027424 */ /* 0x008fe200078e00ff */
[----:B------:R3:W-:Y:S01]  /*0b40*/  STG.E.U16 desc[UR4][R164.64+0x90], R5 ;  /* 0x00009005a4007986 */ /* 0x0007e2000c101504 */
[----:B------:R-:W-:Y:S01]  /*0b50*/  IMAD.MOV.U32 R103, RZ, RZ, 0x65 ;  /* 0x00000065ff677424 */ /* 0x000fe200078e00ff */
[----:B------:R-:W-:Y:S01]  /*0b60*/  MOV R64, 0xae ;  /* 0x000000ae00407802 */ /* 0x000fe20000000f00 */
[----:B------:R-:W-:Y:S01]  /*0b70*/  IMAD.MOV.U32 R101, RZ, RZ, 0x67 ;  /* 0x00000067ff657424 */ /* 0x000fe200078e00ff */
[----:B------:R4:W-:Y:S01]  /*0b80*/  STG.E.U16 desc[UR4][R164.64+0x8e], R2 ;  /* 0x00008e02a4007986 */ /* 0x0009e2000c101504 */
[----:B-1----:R-:W-:Y:S01]  /*0b90*/  IMAD.MOV.U32 R6, RZ, RZ, 0x52 ;  /* 0x00000052ff067424 */ /* 0x002fe200078e00ff */
[----:B------:R-:W-:Y:S01]  /*0ba0*/  MOV R70, 0xb4 ;  /* 0x000000b400467802 */ /* 0x000fe20000000f00 */
[----:B------:R-:W-:Y:S01]  /*0bb0*/  IMAD.MOV.U32 R100, RZ, RZ, 0x68 ;  /* 0x00000068ff647424 */ /* 0x000fe200078e00ff */
[----:B0-----:R-:W-:Y:S01]  /*0bc0*/  PRMT R0, R7, 0x7610, R0 ;  /* 0x0000761007007816 */ /* 0x001fe20000000000 */
[----:B------:R0:W-:Y:S01]  /*0bd0*/  STG.E.U16 desc[UR4][R164.64+0x92], R3 ;  /* 0x00009203a4007986 */ /* 0x0001e2000c101504 */
[----:B------:R-:W-:-:S02]  /*0be0*/  HFMA2 R7, -RZ, RZ, 0, 6.973743438720703125e-06 ;  /* 0x00000075ff077431 */ /* 0x000fc400000001ff */
[----:B------:R-:W-:Y:S01]  /*0bf0*/  IMAD.MOV.U32 R98, RZ, RZ, 0x6a ;  /* 0x0000006aff627424 */ /* 0x000fe200078e00ff */
[----:B------:R-:W-:Y:S01]  /*0c00*/  MOV R76, 0xba ;  /* 0x000000ba004c7802 */ /* 0x000fe20000000f00 */
[----:B------:R1:W-:Y:S01]  /*0c10*/  STG.E.U16 desc[UR4][R164.64+0x98], R82 ;  /* 0x00009852a4007986 */ /* 0x0003e2000c101504 */
[----:B---3--:R-:W-:Y:S01]  /*0c20*/  IMAD.MOV.U32 R5, RZ, RZ, 0x50 ;  /* 0x00000050ff057424 */ /* 0x008fe200078e00ff */
[----:B------:R-:W-:Y:S01]  /*0c30*/  MOV R88, 0xc6 ;  /* 0x000000c600587802 */ /* 0x000fe20000000f00 */
[----:B------:R-:W-:Y:S01]  /*0c40*/  IMAD.MOV.U32 R97, RZ, RZ, 0x6b ;  /* 0x0000006bff617424 */ /* 0x000fe200078e00ff */
[----:B----4-:R-:W-:Y:S01]  /*0c50*/  MOV R2, 0x4e ;  /* 0x0000004e00027802 */ /* 0x010fe20000000f00 */
[----:B------:R3:W-:Y:S01]  /*0c60*/  STG.E.U16 desc[UR4][R164.64+0xa6], R0 ;  /* 0x0000a600a4007986 */ /* 0x0007e2000c101504 */
[----:B------:R-:W-:Y:S02]  /*0c70*/  IMAD.MOV.U32 R95, RZ, RZ, 0x6d ;  /* 0x0000006dff5f7424 */ /* 0x000fe400078e00ff */
[----:B------:R-:W-:-:S02]  /*0c80*/  HFMA2 R91, -RZ, RZ, 0, 1.2099742889404296875e-05 ;  /* 0x000000cbff5b7431 */ /* 0x000fc400000001ff */
[----:B0-----:R-:W-:Y:S01]  /*0c90*/  IMAD.MOV.U32 R3, RZ, RZ, 0x4f ;  /* 0x0000004fff037424 */ /* 0x001fe200078e00ff */
[----:B------:R0:W-:Y:S01]  /*0ca0*/  STG.E.U16 desc[UR4][R164.64+0x9c], R2 ;  /* 0x00009c02a4007986 */ /* 0x0001e2000c101504 */
[----:B------:R-:W-:Y:S01]  /*0cb0*/  IMAD.MOV.U32 R94, RZ, RZ, 0x6e ;  /* 0x0000006eff5e7424 */ /* 0x000fe200078e00ff */
[----:B-1----:R-:W-:Y:S02]  /*0cc0*/  PRMT R82, R6, 0x7610, R82 ;  /* 0x0000761006527816 */ /* 0x002fe40000000052 */
[----:B------:R1:W-:Y:S01]  /*0cd0*/  STG.E.U16 desc[UR4][R164.64+0x9e], R3 ;  /* 0x00009e03a4007986 */ /* 0x0003e2000c101504 */
[----:B------:R-:W-:Y:S02]  /*0ce0*/  IMAD.MOV.U32 R6, RZ, RZ, 0x74 ;  /* 0x00000074ff067424 */ /* 0x000fe400078e00ff */
[----:B------:R-:W-:Y:S02]  /*0cf0*/  IMAD.MOV.U32 R8, RZ, RZ, 0x76 ;  /* 0x00000076ff087424 */ /* 0x000fe400078e00ff */
[----:B---3--:R-:W-:Y:S01]  /*0d00*/  HFMA2 R0, -RZ, RZ, 0, 6.616115570068359375e-06 ;  /* 0x0000006fff007431 */ /* 0x008fe200000001ff */
[----:B------:R3:W-:Y:S01]  /*0d10*/  STG.E.U16 desc[UR4][R164.64+0xa0], R5 ;  /* 0x0000a005a4007986 */ /* 0x0007e2000c101504 */
[----:B------:R-:W-:-:S02]  /*0d20*/  IMAD.MOV.U32 R9, RZ, RZ, 0x77 ;  /* 0x00000077ff097424 */ /* 0x000fc400078e00ff */
[----:B0-----:R-:W-:Y:S01]  /*0d30*/  IMAD.MOV.U32 R2, RZ, RZ, 0x70 ;  /* 0x00000070ff027424 */ /* 0x001fe200078e00ff */
[----:B------:R0:W-:Y:S01]  /*0d40*/  STG.E.U16 desc[UR4][R164.64+0xa2], R4 ;  /* 0x0000a204a4007986 */ /* 0x0001e2000c101504 */
[----:B------:R-:W-:Y:S02]  /*0d50*/  IMAD.MOV.U32 R11, RZ, RZ, 0x79 ;  /* 0x00000079ff0b7424 */ /* 0x000fe400078e00ff */
[----:B-1----:R-:W-:Y:S01]  /*0d60*/  IMAD.MOV.U32 R3, RZ, RZ, 0x71 ;  /* 0x00000071ff037424 */ /* 0x002fe200078e00ff */
[----:B------:R1:W-:Y:S01]  /*0d70*/  STG.E.U16 desc[UR4][R164.64+0xa4], R82 ;  /* 0x0000a452a4007986 */ /* 0x0003e2000c101504 */
[----:B------:R-:W-:Y:S02]  /*0d80*/  IMAD.MOV.U32 R12, RZ, RZ, 0x7a ;  /* 0x0000007aff0c7424 */ /* 0x000fe400078e00ff */
[----:B------:R-:W-:Y:S01]  /*0d90*/  IMAD.MOV.U32 R14, RZ, RZ, 0x7c ;  /* 0x0000007cff0e7424 */ /* 0x000fe200078e00ff */
[----:B------:R-:W-:Y:S01]  /*0da0*/  STG.E.U16 desc[UR4][R164.64], RZ ;  /* 0x000000ffa4007986 */ /* 0x000fe2000c101504 */
[----:B---3--:R-:W-:-:S02]  /*0db0*/  IMAD.MOV.U32 R5, RZ, RZ, 0x73 ;  /* 0x00000073ff057424 */ /* 0x008fc400078e00ff */
[----:B------:R-:W-:Y:S01]  /*0dc0*/  IMAD.MOV.U32 R15, RZ, RZ, 0x7d ;  /* 0x0000007dff0f7424 */ /* 0x000fe200078e00ff */
[----:B0-----:R-:W-:Y:S01]  /*0dd0*/  MOV R4, 0x72 ;  /* 0x0000007200047802 */ /* 0x001fe20000000f00 */
[----:B------:R-:W-:Y:S01]  /*0de0*/  IMAD.MOV.U32 R17, RZ, RZ, 0x7f ;  /* 0x0000007fff117424 */ /* 0x000fe200078e00ff */
[----:B------:R-:W-:Y:S01]  /*0df0*/  STG.E.U16 desc[UR4][R164.64+0x2], R162 ;  /* 0x000002a2a4007986 */ /* 0x000fe2000c101504 */
[----:B------:R-:W-:Y:S01]  /*0e00*/  IMAD.MOV.U32 R18, RZ, RZ, 0x80 ;  /* 0x00000080ff127424 */ /* 0x000fe200078e00ff */
[----:B-1----:R-:W-:Y:S01]  /*0e10*/  MOV R82, 0xc0 ;  /* 0x000000c000527802 */ /* 0x002fe20000000f00 */
[----:B------:R-:W-:Y:S01]  /*0e20*/  IMAD.MOV.U32 R20, RZ, RZ, 0x82 ;  /* 0x00000082ff147424 */ /* 0x000fe200078e00ff */
[----:B------:R-:W-:Y:S01]  /*0e30*/  STG.E.U16 desc[UR4][R164.64+0x4], R161 ;  /* 0x000004a1a4007986 */ /* 0x000fe2000c101504 */
[----:B------:R-:W-:Y:S02]  /*0e40*/  IMAD.MOV.U32 R21, RZ, RZ, 0x83 ;  /* 0x00000083ff157424 */ /* 0x000fe400078e00ff */
[----:B------:R-:W-:Y:S01]  /*0e50*/  IMAD.MOV.U32 R23, RZ, RZ, 0x85 ;  /* 0x00000085ff177424 */ /* 0x000fe200078e00ff */
[----:B------:R-:W-:Y:S01]  /*0e60*/  STG.E.U16 desc[UR4][R164.64+0x6], R160 ;  /* 0x000006a0a4007986 */ /* 0x000fe2000c101504 */
[----:B------:R-:W-:-:S02]  /*0e70*/  IMAD.MOV.U32 R24, RZ, RZ, 0x86 ;  /* 0x00000086ff187424 */ /* 0x000fc400078e00ff */
[----:B------:R-:W-:Y:S01]  /*0e80*/  IMAD.MOV.U32 R26, RZ, RZ, 0x88 ;  /* 0x00000088ff1a7424 */ /* 0x000fe200078e00ff */
[----:B------:R-:W-:Y:S01]  /*0e90*/  STG.E.U16 desc[UR4][R164.64+0x8], R159 ;  /* 0x0000089fa4007986 */ /* 0x000fe2000c101504 */
[----:B------:R-:W-:Y:S02]  /*0ea0*/  IMAD.MOV.U32 R27, RZ, RZ, 0x89 ;  /* 0x00000089ff1b7424 */ /* 0x000fe400078e00ff */
        /* <DEDUP_REMOVED lines=66> */
[----:B--2---:R-:W-:Y:S01]  /*12d0*/  IMAD.WIDE R166, R163, 0x198, R166 ;  /* 0x00000198a3a67825 */ /* 0x004fe200078e02a6 */
[----:B------:R-:W-:Y:S04]  /*12e0*/  STG.E.U16 desc[UR4][R164.64+0x36], R136 ;  /* 0x00003688a4007986 */ /* 0x000fe8000c101504 */
        /* <DEDUP_REMOVED lines=135> */
[----:B------:R0:W-:Y:S04]  /*1b60*/  STG.E.U16 desc[UR4][R166.64+0xde], R0 ;  /* 0x0000de00a6007986 */ /* 0x0001e8000c101504 */
[----:B------:R1:W-:Y:S04]  /*1b70*/  STG.E.U16 desc[UR4][R166.64+0xe8], R6 ;  /* 0x0000e806a6007986 */ /* 0x0003e8000c101504 */
[----:B------:R2:W-:Y:S01]  /*1b80*/  STG.E.U16 desc[UR4][R166.64+0xe0], R2 ;  /* 0x0000e002a6007986 */ /* 0x0005e2000c101504 */
[----:B0-----:R-:W-:-:S03]  /*1b90*/  MOV R0, 0x2b ;  /* 0x0000002b00007802 */ /* 0x001fc60000000f00 */
[----:B------:R0:W-:Y:S01]  /*1ba0*/  STG.E.U16 desc[UR4][R166.64+0xe2], R3 ;  /* 0x0000e203a6007986 */ /* 0x0001e2000c101504 */
[----:B-1----:R-:W-:-:S03]  /*1bb0*/  IMAD.MOV.U32 R6, RZ, RZ, 0x30 ;  /* 0x00000030ff067424 */ /* 0x002fc600078e00ff */
[----:B------:R1:W-:Y:S01]  /*1bc0*/  STG.E.U16 desc[UR4][R166.64+0x56], R0 ;  /* 0x00005600a6007986 */ /* 0x0003e2000c101504 */
[----:B--2---:R-:W-:-:S03]  /*1bd0*/  IMAD.MOV.U32 R2, RZ, RZ, 0x2c ;  /* 0x0000002cff027424 */ /* 0x004fc600078e00ff */
[----:B------:R2:W-:Y:S01]  /*1be0*/  STG.E.U16 desc[UR4][R166.64+0xe4], R4 ;  /* 0x0000e404a6007986 */ /* 0x0005e2000c101504 */
[----:B0-----:R-:W-:-:S03]  /*1bf0*/  IMAD.MOV.U32 R3, RZ, RZ, 0x2d ;  /* 0x0000002dff037424 */ /* 0x001fc600078e00ff */
[----:B------:R0:W-:Y:S01]  /*1c00*/  STG.E.U16 desc[UR4][R166.64+0x182], R83 ;  /* 0x00018253a6007986 */ /* 0x0001e2000c101504 */
[----:B-1----:R-:W-:Y:S01]  /*1c10*/  PRMT R0, R6, 0x7610, R0 ;  /* 0x0000761006007816 */ /* 0x002fe20000000000 */
[----:B------:R-:W-:Y:S02]  /*1c20*/  IMAD.MOV.U32 R6, RZ, RZ, 0x32 ;  /* 0x00000032ff067424 */ /* 0x000fe400078e00ff */
[----:B------:R1:W-:Y:S01]  /*1c30*/  STG.E.U16 desc[UR4][R166.64+0x58], R2 ;  /* 0x00005802a6007986 */ /* 0x0003e2000c101504 */
[----:B--2---:R-:W-:-:S03]  /*1c40*/  HFMA2 R4, -RZ, RZ, 0, 2.74181365966796875e-06 ;  /* 0x0000002eff047431 */ /* 0x004fc600000001ff */
[----:B------:R2:W-:Y:S01]  /*1c50*/  STG.E.U16 desc[UR4][R166.64+0x64], R6 ;  /* 0x00006406a6007986 */ /* 0x0005e2000c101504 */
[----:B0-----:R-:W-:-:S03]  /*1c60*/  PRMT R83, R3, 0x7610, R83 ;  /* 0x0000761003537816 */ /* 0x001fc60000000053 */
[----:B------:R0:W-:Y:S01]  /*1c70*/  STG.E.U16 desc[UR4][R166.64+0xea], R7 ;  /* 0x0000ea07a6007986 */ /* 0x0001e2000c101504 */
[----:B-1----:R-:W-:-:S03]  /*1c80*/  HFMA2 R2, -RZ, RZ, 0, 3.0994415283203125e-06 ;  /* 0x00000034ff027431 */ /* 0x002fc600000001ff */
[----:B------:R1:W-:Y:S01]  /*1c90*/  STG.E.U16 desc[UR4][R166.64+0xe6], R5 ;  /* 0x0000e605a6007986 */ /* 0x0003e2000c101504 */
[----:B------:R-:W-:Y:S01]  /*1ca0*/  PRMT R3, R4, 0x7610, R3 ;  /* 0x0000761004037816 */ /* 0x000fe20000000003 */
[----:B--2---:R-:W-:Y:S02]  /*1cb0*/  HFMA2 R6, -RZ, RZ, 0, 3.45706939697265625e-06 ;  /* 0x0000003aff067431 */ /* 0x004fe400000001ff */
[----:B------:R2:W-:Y:S01]  /*1cc0*/  STG.E.U16 desc[UR4][R166.64+0x5a], R83 ;  /* 0x00005a53a6007986 */ /* 0x0005e2000c101504 */
[----:B0-----:R-:W-:-:S03]  /*1cd0*/  IMAD.MOV.U32 R7, RZ, RZ, 0x33 ;  /* 0x00000033ff077424 */ /* 0x001fc600078e00ff */
[----:B------:R0:W-:Y:S01]  /*1ce0*/  STG.E.U16 desc[UR4][R166.64+0x60], R0 ;  /* 0x00006000a6007986 */ /* 0x0001e2000c101504 */
[----:B-1----:R-:W-:-:S03]  /*1cf0*/  IMAD.MOV.U32 R5, RZ, RZ, 0x2f ;  /* 0x0000002fff057424 */ /* 0x002fc600078e00ff */
[----:B------:R1:W-:Y:S01]  /*1d00*/  STG.E.U16 desc[UR4][R166.64+0x68], R2 ;  /* 0x00006802a6007986 */ /* 0x0003e2000c101504 */
[----:B--2---:R-:W-:Y:S01]  /*1d10*/  PRMT R83, R7, 0x7610, R83 ;  /* 0x0000761007537816 */ /* 0x004fe20000000053 */
[----:B------:R-:W-:Y:S02]  /*1d20*/  IMAD.MOV.U32 R7, RZ, RZ, 0x35 ;  /* 0x00000035ff077424 */ /* 0x000fe400078e00ff */
[----:B------:R2:W-:Y:S01]  /*1d30*/  STG.E.U16 desc[UR4][R166.64+0xec], R8 ;  /* 0x0000ec08a6007986 */ /* 0x0005e2000c101504 */
[----:B------:R-:W-:Y:S01]  /*1d40*/  PRMT R4, R5, 0x7610, R4 ;  /* 0x0000761005047816 */ /* 0x000fe20000000004 */
[----:B0-----:R-:W-:Y:S01]  /*1d50*/  IMAD.MOV.U32 R0, RZ, RZ, 0x36 ;  /* 0x00000036ff007424 */ /* 0x001fe200078e00ff */
[----:B------:R-:W-:Y:S01]  /*1d60*/  MOV R5, 0x31 ;  /* 0x0000003100057802 */ /* 0x000fe20000000f00 */
[----:B------:R0:W-:Y:S01]  /*1d70*/  STG.E.U16 desc[UR4][R166.64+0x5c], R3 ;  /* 0x00005c03a6007986 */ /* 0x0001e2000c101504 */
[----:B-1----:R-:W-:Y:S01]  /*1d80*/  PRMT R2, R6, 0x7610, R2 ;  /* 0x0000761006027816 */ /* 0x002fe20000000002 */
[----:B------:R-:W-:-:S02]  /*1d90*/  IMAD.MOV.U32 R6, RZ, RZ, 0x3c ;  /* 0x0000003cff067424 */ /* 0x000fc400078e00ff */
[----:B------:R1:W-:Y:S01]  /*1da0*/  STG.E.U16 desc[UR4][R166.64+0x66], R83 ;  /* 0x00006653a6007986 */ /* 0x0003e2000c101504 */
[----:B--2---:R-:W-:-:S03]  /*1db0*/  IMAD.MOV.U32 R8, RZ, RZ, 0x39 ;  /* 0x00000039ff087424 */ /* 0x004fc600078e00ff */
[----:B------:R2:W-:Y:S01]  /*1dc0*/  STG.E.U16 desc[UR4][R166.64+0x6c], R0 ;  /* 0x00006c00a6007986 */ /* 0x0005e2000c101504 */
[----:B0-----:R-:W-:Y:S01]  /*1dd0*/  PRMT R3, R7, 0x7610, R3 ;  /* 0x0000761007037816 */ /* 0x001fe20000000003 */
[----:B------:R-:W-:Y:S02]  /*1de0*/  IMAD.MOV.U32 R7, RZ, RZ, 0x38 ;  /* 0x00000038ff077424 */ /* 0x000fe400078e00ff */
[----:B------:R0:W-:Y:S01]  /*1df0*/  STG.E.U16 desc[UR4][R166.64+0x5e], R4 ;  /* 0x00005e04a6007986 */ /* 0x0001e2000c101504 */
[----:B-1----:R-:W-:-:S03]  /*1e00*/  PRMT R83, R8, 0x7610, R83 ;  /* 0x0000761008537816 */ /* 0x002fc60000000053 */
[----:B------:R1:W-:Y:S01]  /*1e10*/  STG.E.U16 desc[UR4][R166.64+0x62], R5 ;  /* 0x00006205a6007986 */ /* 0x0003e2000c101504 */
[----:B------:R-:W-:Y:S01]  /*1e20*/  IMAD.MOV.U32 R8, RZ, RZ, 0x3e ;  /* 0x0000003eff087424 */ /* 0x000fe200078e00ff */
[----:B--2---:R-:W-:Y:S01]  /*1e30*/  PRMT R0, R6, 0x7610, R0 ;  /* 0x0000761006007816 */ /* 0x004fe20000000000 */
[----:B------:R-:W-:Y:S01]  /*1e40*/  IMAD.MOV.U32 R6, RZ, RZ, 0x3f ;  /* 0x0000003fff067424 */ /* 0x000fe200078e00ff */
[----:B------:R2:W-:Y:S01]  /*1e50*/  STG.E.U16 desc[UR4][R166.64+0x6a], R3 ;  /* 0x00006a03a6007986 */ /* 0x0005e2000c101504 */
[----:B0-----:R-:W-:-:S03]  /*1e60*/  MOV R4, 0x37 ;  /* 0x0000003700047802 */ /* 0x001fc60000000f00 */
[----:B------:R0:W-:Y:S01]  /*1e70*/  STG.E.U16 desc[UR4][R166.64+0x72], R83 ;  /* 0x00007253a6007986 */ /* 0x0001e2000c101504 */
[----:B-1----:R-:W-:-:S03]  /*1e80*/  PRMT R5, R7, 0x7610, R5 ;  /* 0x0000761007057816 */ /* 0x002fc60000000005 */
[----:B------:R1:W-:Y:S01]  /*1e90*/  STG.E.U16 desc[UR4][R166.64+0x6e], R4 ;  /* 0x00006e04a6007986 */ /* 0x0003e2000c101504 */
[----:B------:R-:W-:Y:S01]  /*1ea0*/  MOV R7, 0x3d ;  /* 0x0000003d00077802 */ /* 0x000fe20000000f00 */
[----:B--2---:R-:W-:Y:S02]  /*1eb0*/  IMAD.MOV.U32 R3, RZ, RZ, 0x3b ;  /* 0x0000003bff037424 */ /* 0x004fe400078e00ff */
[----:B------:R2:W-:Y:S01]  /*1ec0*/  STG.E.U16 desc[UR4][R166.64+0x74], R2 ;  /* 0x00007402a6007986 */ /* 0x0005e2000c101504 */
[----:B0-----:R-:W-:Y:S01]  /*1ed0*/  PRMT R83, R6, 0x7610, R83 ;  /* 0x0000761006537816 */ /* 0x001fe20000000053 */
[----:B------:R-:W-:Y:S02]  /*1ee0*/  IMAD.MOV.U32 R6, RZ, RZ, 0x41 ;  /* 0x00000041ff067424 */ /* 0x000fe400078e00ff */
[----:B------:R0:W-:Y:S01]  /*1ef0*/  STG.E.U16 desc[UR4][R166.64+0x76], R3 ;  /* 0x00007603a6007986 */ /* 0x0001e2000c101504 */
[----:B-1----:R-:W-:Y:S01]  /*1f00*/  PRMT R4, R7, 0x7610, R4 ;  /* 0x0000761007047816 */ /* 0x002fe20000000004 */
[----:B------:R-:W-:-:S02]  /*1f10*/  IMAD.MOV.U32 R7, RZ, RZ, 0x42 ;  /* 0x00000042ff077424 */ /* 0x000fc400078e00ff */
[----:B------:R1:W-:Y:S01]  /*1f20*/  STG.E.U16 desc[UR4][R166.64+0x70], R5 ;  /* 0x00007005a6007986 */ /* 0x0003e2000c101504 */
[----:B--2---:R-:W-:-:S03]  /*1f30*/  HFMA2 R2, -RZ, RZ, 0, 3.814697265625e-06 ;  /* 0x00000040ff027431 */ /* 0x004fc600000001ff */
[----:B------:R2:W-:Y:S01]  /*1f40*/  STG.E.U16 desc[UR4][R166.64+0x7a], R4 ;  /* 0x00007a04a6007986 */ /* 0x0005e2000c101504 */
[----:B0-----:R-:W-:-:S03]  /*1f50*/  PRMT R3, R6, 0x7610, R3 ;  /* 0x0000761006037816 */ /* 0x001fc60000000003 */
[----:B------:R0:W-:Y:S01]  /*1f60*/  STG.E.U16 desc[UR4][R166.64+0x7e], R83 ;  /* 0x00007e53a6007986 */ /* 0x0001e2000c101504 */
[----:B------:R-:W-:Y:S01]  /*1f70*/  PRMT R6, R7, 0x7610, R6 ;  /* 0x0000761007067816 */ /* 0x000fe20000000006 */
[----:B------:R-:W-:Y:S01]  /*1f80*/  IMAD.MOV.U32 R7, RZ, RZ, 0x44 ;  /* 0x00000044ff077424 */ /* 0x000fe200078e00ff */
[----:B-1----:R-:W-:Y:S01]  /*1f90*/  PRMT R5, R8, 0x7610, R5 ;  /* 0x0000761008057816 */ /* 0x002fe20000000005 */
[----:B------:R1:W-:Y:S01]  /*1fa0*/  STG.E.U16 desc[UR4][R166.64+0x78], R0 ;  /* 0x00007800a6007986 */ /* 0x0003e2000c101504 */
[----:B------:R-:W-:Y:S01]  /*1fb0*/  MOV R8, 0x43 ;  /* 0x0000004300087802 */ /* 0x000fe20000000f00 */
[----:B--2---:R-:W-:Y:S02]  /*1fc0*/  HFMA2 R4, -RZ, RZ, 0, 4.112720489501953125e-06 ;  /* 0x00000045ff047431 */ /* 0x004fe400000001ff */
[----:B------:R2:W-:Y:S01]  /*1fd0*/  STG.E.U16 desc[UR4][R166.64+0x84], R6 ;  /* 0x00008406a6007986 */ /* 0x0005e2000c101504 */
[----:B0-----:R-:W-:-:S03]  /*1fe0*/  PRMT R83, R7, 0x7610, R83 ;  /* 0x0000761007537816 */ /* 0x001fc60000000053 */
[----:B------:R0:W-:Y:S01]  /*1ff0*/  STG.E.U16 desc[UR4][R166.64+0x7c], R5 ;  /* 0x00007c05a6007986 */ /* 0x0001e2000c101504 */
[----:B------:R-:W-:Y:S02]  /*2000*/  MOV R7, 0x47 ;  /* 0x0000004700077802 */ /* 0x000fe40000000f00 */
[----:B-1----:R-:W-:Y:S01]  /*2010*/  PRMT R0, R8, 0x7610, R0 ;  /* 0x0000761008007816 */ /* 0x002fe20000000000 */
[----:B------:R1:W-:Y:S01]  /*2020*/  STG.E.U16 desc[UR4][R166.64+0x8a], R4 ;  /* 0x00008a04a6007986 */ /* 0x0003e2000c101504 */
[----:B------:R-:W-:Y:S01]  /*2030*/  IMAD.MOV.U32 R8, RZ, RZ, 0x48 ;  /* 0x00000048ff087424 */ /* 0x000fe200078e00ff */
[----:B--2---:R-:W-:Y:S02]  /*2040*/  MOV R6, 0x4b ;  /* 0x0000004b00067802 */ /* 0x004fe40000000f00 */
[----:B------:R2:W-:Y:S01]  /*2050*/  STG.E.U16 desc[UR4][R166.64+0x80], R2 ;  /* 0x00008002a6007986 */ /* 0x0005e2000c101504 */
[----:B0-----:R-:W-:-:S03]  /*2060*/  IMAD.MOV.U32 R5, RZ, RZ, 0x46 ;  /* 0x00000046ff057424 */ /* 0x001fc600078e00ff */
[----:B------:R0:W-:Y:S01]  /*2070*/  STG.E.U16 desc[UR4][R166.64+0x86], R0 ;  /* 0x00008600a6007986 */ /* 0x0001e2000c101504 */
[----:B-1----:R-:W-:Y:S01]  /*2080*/  PRMT R4, R6, 0x7610, R4 ;  /* 0x0000761006047816 */ /* 0x002fe20000000004 */
[----:B------:R-:W-:Y:S02]  /*2090*/  HFMA2 R6, -RZ, RZ, 0, 4.589557647705078125e-06 ;  /* 0x0000004dff067431 */ /* 0x000fe400000001ff */
[----:B------:R1:W-:Y:S01]  /*20a0*/  STG.E.U16 desc[UR4][R166.64+0x82], R3 ;  /* 0x00008203a6007986 */ /* 0x0003e2000c101504 */
[----:B--2---:R-:W-:Y:S01]  /*20b0*/  PRMT R2, R7, 0x7610, R2 ;  /* 0x0000761007027816 */ /* 0x004fe20000000002 */
[----:B------:R-:W-:Y:S02]  /*20c0*/  IMAD.MOV.U32 R7, RZ, RZ, 0x4c ;  /* 0x0000004cff077424 */ /* 0x000fe400078e00ff */
[----:B------:R2:W-:Y:S01]  /*20d0*/  STG.E.U16 desc[UR4][R166.64+0x8c], R5 ;  /* 0x00008c05a6007986 */ /* 0x0005e2000c101504 */
[----:B0-----:R-:W-:Y:S01]  /*20e0*/  PRMT R0, R8, 0x7610, R0 ;  /* 0x0000761008007816 */ /* 0x001fe20000000000 */
[----:B------:R-:W-:-:S02]  /*20f0*/  IMAD.MOV.U32 R8, RZ, RZ, 0x4e ;  /* 0x0000004eff087424 */ /* 0x000fc400078e00ff */
[----:B------:R0:W-:Y:S01]  /*2100*/  STG.E.U16 desc[UR4][R166.64+0x88], R83 ;  /* 0x00008853a6007986 */ /* 0x0001e2000c101504 */
[----:B-1----:R-:W-:-:S03]  /*2110*/  HFMA2 R3, -RZ, RZ, 0, 4.351139068603515625e-06 ;  /* 0x00000049ff037431 */ /* 0x002fc600000001ff */
[----:B------:R1:W-:Y:S01]  /*2120*/  STG.E.U16 desc[UR4][R166.64+0x8e], R2 ;  /* 0x00008e02a6007986 */ /* 0x0003e2000c101504 */
[----:B--2---:R-:W-:Y:S01]  /*2130*/  PRMT R5, R7, 0x7610, R5 ;  /* 0x0000761007057816 */ /* 0x004fe20000000005 */
[----:B------:R-:W-:Y:S02]  /*2140*/  HFMA2 R7, -RZ, RZ, 0, 4.827976226806640625e-06 ;  /* 0x00000051ff077431 */ /* 0x000fe400000001ff */
[----:B------:R2:W-:Y:S01]  /*2150*/  STG.E.U16 desc[UR4][R166.64+0x90], R0 ;  /* 0x00009000a6007986 */ /* 0x0005e2000c101504 */
[----:B0-----:R-:W-:-:S03]  /*2160*/  IMAD.MOV.U32 R83, RZ, RZ, 0x4a ;  /* 0x0000004aff537424 */ /* 0x001fc600078e00ff */
[----:B------:R0:W-:Y:S01]  /*2170*/  STG.E.U16 desc[UR4][R166.64+0x92], R3 ;  /* 0x00009203a6007986 */ /* 0x0001e2000c101504 */
[----:B-1----:R-:W-:Y:S01]  /*2180*/  PRMT R2, R6, 0x7610, R2 ;  /* 0x0000761006027816 */ /* 0x002fe20000000002 */
[----:B------:R-:W-:Y:S02]  /*2190*/  IMAD.MOV.U32 R6, RZ, RZ, 0x50 ;  /* 0x00000050ff067424 */ /* 0x000fe400078e00ff */
[----:B------:R1:W-:Y:S01]  /*21a0*/  STG.E.U16 desc[UR4][R166.64+0x94], R83 ;  /* 0x00009453a6007986 */ /* 0x0003e2000c101504 */
[----:B--2---:R-:W-:Y:S01]  /*21b0*/  PRMT R0, R8, 0x7610, R0 ;  /* 0x0000761008007816 */ /* 0x004fe20000000000 */
[----:B------:R-:W-:Y:S02]  /*21c0*/  IMAD.MOV.U32 R8, RZ, RZ, 0x52 ;  /* 0x00000052ff087424 */ /* 0x000fe400078e00ff */
[----:B------:R2:W-:Y:S01]  /*21d0*/  STG.E.U16 desc[UR4][R166.64+0x96], R4 ;  /* 0x00009604a6007986 */ /* 0x0005e2000c101504 */
[----:B0-----:R-:W-:-:S03]  /*21e0*/  MOV R3, 0x4f ;  /* 0x0000004f00037802 */ /* 0x001fc60000000f00 */
[----:B------:R0:W-:Y:S01]  /*21f0*/  STG.E.U16 desc[UR4][R166.64+0x98], R5 ;  /* 0x00009805a6007986 */ /* 0x0001e2000c101504 */
[----:B-1----:R-:W-:-:S03]  /*2200*/  PRMT R83, R6, 0x7610, R83 ;  /* 0x0000761006537816 */ /* 0x002fc60000000053 */
[----:B------:R-:W-:Y:S01]  /*2210*/  STG.E.U16 desc[UR4][R166.64+0x9a], R2 ;  /* 0x00009a02a6007986 */ /* 0x000fe2000c101504 */
[----:B------:R-:W-:Y:S02]  /*2220*/  MOV R6, 0x53 ;  /* 0x0000005300067802 */ /* 0x000fe40000000f00 */
[----:B--2---:R-:W-:Y:S01]  /*2230*/  PRMT R4, R7, 0x7610, R4 ;  /* 0x0000761007047816 */ /* 0x004fe20000000004 */
[----:B------:R1:W-:Y:S01]  /*2240*/  STG.E.U16 desc[UR4][R166.64+0x9e], R3 ;  /* 0x00009e03a6007986 */ /* 0x0003e2000c101504 */
[----:B------:R-:W-:Y:S01]  /*2250*/  IMAD.MOV.U32 R7, RZ, RZ, RZ ;  /* 0x000000ffff077224 */ /* 0x000fe200078e00ff */
[----:B0-----:R-:W-:Y:S02]  /*2260*/  PRMT R5, R8, 0x7610, R5 ;  /* 0x0000761008057816 */ /* 0x001fe40000000005 */
[----:B------:R-:W-:Y:S04]  /*2270*/  STG.E.U16 desc[UR4][R166.64+0x2], R162 ;  /* 0x000002a2a6007986 */ /* 0x000fe8000c101504 */
[----:B------:R-:W-:Y:S01]  /*2280*/  STG.E.U16 desc[UR4][R166.64+0x4], R161 ;  /* 0x000004a1a6007986 */ /* 0x000fe2000c101504 */
[----:B-1----:R-:W0:Y:S03]  /*2290*/  LDC.64 R2, c[0x4][RZ] ;  /* 0x01000000ff027b82 */ /* 0x002e260000000a00 */
[----:B------:R-:W-:Y:S04]  /*22a0*/  STG.E.U16 desc[UR4][R166.64+0x6], R160 ;  /* 0x000006a0a6007986 */ /* 0x000fe8000c101504 */
[----:B------:R-:W-:Y:S04]  /*22b0*/  STG.E.U16 desc[UR4][R166.64+0x8], R159 ;  /* 0x0000089fa6007986 */ /* 0x000fe8000c101504 */
[----:B------:R-:W-:Y:S04]  /*22c0*/  STG.E.U16 desc[UR4][R166.64+0xa], R158 ;  /* 0x00000a9ea6007986 */ /* 0x000fe8000c101504 */
[----:B------:R-:W-:Y:S04]  /*22d0*/  STG.E.U16 desc[UR4][R166.64+0xc], R157 ;  /* 0x00000c9da6007986 */ /* 0x000fe8000c101504 */
[----:B------:R-:W-:Y:S04]  /*22e0*/  STG.E.U16 desc[UR4][R166.64+0xe], R156 ;  /* 0x00000e9ca6007986 */ /* 0x000fe8000c101504 */
[----:B------:R-:W-:Y:S01]  /*22f0*/  STG.E.U16 desc[UR4][R166.64+0x10], R155 ;  /* 0x0000109ba6007986 */ /* 0x000fe2000c101504 */
[----:B0-----:R-:W-:-:S03]  /*2300*/  IMAD.WIDE R2, R163, 0x800, R2 ;  /* 0x00000800a3027825 */ /* 0x001fc600078e0202 */
        /* <DEDUP_REMOVED lines=63> */
[----:B------:R1:W-:Y:S04]  /*2700*/  STG.E.U16 desc[UR4][R166.64+0xf2], R11 ;  /* 0x0000f20ba6007986 */ /* 0x0003e8000c101504 */
[----:B------:R1:W-:Y:S01]  /*2710*/  STG.E.U16 desc[UR4][R166.64+0xf4], R12 ;  /* 0x0000f40ca6007986 */ /* 0x0003e2000c101504 */
[----:B0-----:R-:W-:-:S03]  /*2720*/  HFMA2 R9, -RZ, RZ, 0, 0 ;  /* 0x00000000ff097431 */ /* 0x001fc600000001ff */
[----:B------:R1:W-:Y:S04]  /*2730*/  STG.E.U16 desc[UR4][R166.64+0xf6], R13 ;  /* 0x0000f60da6007986 */ /* 0x0003e8000c101504 */
        /* <DEDUP_REMOVED lines=77> */
[----:B------:R1:W-:Y:S04]  /*2c10*/  STG.E.U16 desc[UR4][R166.64], RZ ;  /* 0x000000ffa6007986 */ /* 0x0003e8000c101504 */
[----:B------:R1:W-:Y:S04]  /*2c20*/  STG.E.U16 desc[UR4][R166.64+0x18a], R87 ;  /* 0x00018a57a6007986 */ /* 0x0003e8000c101504 */
[----:B------:R1:W-:Y:S04]  /*2c30*/  STG.E.U16 desc[UR4][R166.64+0x18c], R88 ;  /* 0x00018c58a6007986 */ /* 0x0003e8000c101504 */
[----:B------:R1:W-:Y:S04]  /*2c40*/  STG.E.U16 desc[UR4][R166.64+0x18e], R89 ;  /* 0x00018e59a6007986 */ /* 0x0003e8000c101504 */
[----:B------:R1:W-:Y:S04]  /*2c50*/  STG.E.U16 desc[UR4][R166.64+0x190], R90 ;  /* 0x0001905aa6007986 */ /* 0x0003e8000c101504 */
[----:B------:R1:W-:Y:S04]  /*2c60*/  STG.E.U16 desc[UR4][R166.64+0x192], R92 ;  /* 0x0001925ca6007986 */ /* 0x0003e8000c101504 */
[----:B------:R1:W-:Y:S04]  /*2c70*/  STG.E.U16 desc[UR4][R166.64+0x194], R93 ;  /* 0x0001945da6007986 */ /* 0x0003e8000c101504 */
[----:B------:R1:W-:Y:S02]  /*2c80*/  STG.E.U16 desc[UR4][R166.64+0x196], R91 ;  /* 0x0001965ba6007986 */ /* 0x0003e4000c101504 */
.L_x_18:
[----:B------:R-:W-:Y:S01]  /*2c90*/  ISETP.GT.U32.AND P1, PT, R7, 0xcb, PT ;  /* 0x000000cb0700780c */ /* 0x000fe20003f24070 */
[----:B01----:R-:W-:Y:S01]  /*2ca0*/  IMAD.MOV.U32 R0, RZ, RZ, 0x1 ;  /* 0x00000001ff007424 */ /* 0x003fe200078e00ff */
[----:B------:R-:W-:Y:S02]  /*2cb0*/  IADD3 R4, P0, PT, R2, R7, RZ ;  /* 0x0000000702047210 */ /* 0x000fe40007f1e0ff */
[----:B------:R-:W-:Y:S02]  /*2cc0*/  ISETP.GT.U32.AND.EX P1, PT, R9, RZ, PT, P1 ;  /* 0x000000ff0900720c */ /* 0x000fe40003f24110 */
[----:B------:R-:W-:Y:S02]  /*2cd0*/  IADD3.X R5, PT, PT, R3, R9, RZ, P0, !PT ;  /* 0x0000000903057210 */ /* 0x000fe400007fe4ff */
[----:B------:R-:W-:-:S04]  /*2ce0*/  ISETP.GE.U32.AND P0, PT, R7, 0xcb, PT ;  /* 0x000000cb0700780c */ /* 0x000fc80003f06070 */
[----:B------:R-:W-:-:S05]  /*2cf0*/  ISETP.GE.U32.AND.EX P0, PT, R9, RZ, PT, P0 ;  /* 0x000000ff0900720c */ /* 0x000fca0003f06100 */
[----:B------:R0:W-:Y:S01]  /*2d00*/  @!P1 STG.E.U8 desc[UR4][R4.64], R0 ;  /* 0x0000000004009986 */ /* 0x0001e2000c101104 */
[----:B------:R-:W-:Y:S07]  /*2d10*/  @!P1 BRA `(.L_x_3) ;  /* 0x0000000000149947 */ /* 0x000fee0003800000 */
[----:B------:R-:W-:Y:S01]  /*2d20*/  ISETP.GT.U32.AND P1, PT, R7, 0x197, PT ;  /* 0x000001970700780c */ /* 0x000fe20003f24070 */
[----:B0-----:R-:W-:-:S03]  /*2d30*/  IMAD.MOV.U32 R0, RZ, RZ, 0xff ;  /* 0x000000ffff007424 */ /* 0x001fc600078e00ff */
[----:B------:R-:W-:-:S13]  /*2d40*/  ISETP.GT.U32.AND.EX P1, PT, R9, RZ, PT, P1 ;  /* 0x000000ff0900720c */ /* 0x000fda0003f24110 */
[----:B------:R1:W-:Y:S04]  /*2d50*/  @!P1 STG.E.U8 desc[UR4][R4.64], R0 ;  /* 0x0000000004009986 */ /* 0x0003e8000c101104 */
[----:B------:R1:W-:Y:S02]  /*2d60*/  @P1 STG.E.U8 desc[UR4][R4.64], RZ ;  /* 0x000000ff04001986 */ /* 0x0003e4000c101104 */
.L_x_3:
[----:B------:R-:W-:Y:S05]  /*2d70*/  @!P0 BRA `(.L_x_4) ;  /* 0x0000000000188947 */ /* 0x000fea0003800000 */
[----:B------:R-:W-:Y:S02]  /*2d80*/  ISETP.GE.U32.AND P0, PT, R7, 0x197, PT ;  /* 0x000001970700780c */ /* 0x000fe40003f06070 */
[----:B01----:R-:W-:Y:S02]  /*2d90*/  MOV R0, 0xff ;  /* 0x000000ff00007802 */ /* 0x003fe40000000f00 */
[----:B------:R-:W-:-:S13]  /*2da0*/  ISETP.GE.U32.AND.EX P0, PT, R9, RZ, PT, P0 ;  /* 0x000000ff0900720c */ /* 0x000fda0003f06100 */
[----:B------:R1:W-:Y:S04]  /*2db0*/  @P0 STG.E.U8 desc[UR4][R4.64+0x1], RZ ;  /* 0x000001ff04000986 */ /* 0x0003e8000c101104 */
[----:B------:R1:W-:Y:S01]  /*2dc0*/  @!P0 STG.E.U8 desc[UR4][R4.64+0x1], R0 ;  /* 0x0000010004008986 */ /* 0x0003e2000c101104 */
[----:B------:R-:W-:Y:S05]  /*2dd0*/  BRA `(.L_x_5) ;  /* 0x0000000000087947 */ /* 0x000fea0003800000 */
.L_x_4:
[----:B01----:R-:W-:-:S05]  /*2de0*/  IMAD.MOV.U32 R0, RZ, RZ, 0x1 ;  /* 0x00000001ff007424 */ /* 0x003fca00078e00ff */
[----:B------:R0:W-:Y:S02]  /*2df0*/  STG.E.U8 desc[UR4][R4.64+0x1], R0 ;  /* 0x0000010004007986 */ /* 0x0001e4000c101104 */
.L_x_5:
[----:B------:R-:W-:-:S04]  /*2e00*/  ISETP.GE.U32.AND P0, PT, R7, 0xca, PT ;  /* 0x000000ca0700780c */ /* 0x000fc80003f06070 */
[----:B------:R-:W-:-:S13]  /*2e10*/  ISETP.GE.U32.AND.EX P0, PT, R9, RZ, PT, P0 ;  /* 0x000000ff0900720c */ /* 0x000fda0003f06100 */
[----:B------:R-:W-:Y:S05]  /*2e20*/  @!P0 BRA `(.L_x_6) ;  /* 0x0000000000188947 */ /* 0x000fea0003800000 */
[----:B------:R-:W-:Y:S01]  /*2e30*/  ISETP.GE.U32.AND P0, PT, R7, 0x196, PT ;  /* 0x000001960700780c */ /* 0x000fe20003f06070 */
[----:B01----:R-:W-:-:S03]  /*2e40*/  HFMA2 R0, -RZ, RZ, 0, 1.5199184417724609375e-05 ;  /* 0x000000ffff007431 */ /* 0x003fc600000001ff */
[----:B------:R-:W-:-:S13]  /*2e50*/  ISETP.GE.U32.AND.EX P0, PT, R9, RZ, PT, P0 ;  /* 0x000000ff0900720c */ /* 0x000fda0003f06100 */
[----:B------:R0:W-:Y:S04]  /*2e60*/  @P0 STG.E.U8 desc[UR4][R4.64+0x2], RZ ;  /* 0x000002ff04000986 */ /* 0x0001e8000c101104 */
[----:B------:R0:W-:Y:S01]  /*2e70*/  @!P0 STG.E.U8 desc[UR4][R4.64+0x2], R0 ;  /* 0x0000020004008986 */ /* 0x0001e2000c101104 */
[----:B------:R-:W-:Y:S05]  /*2e80*/  BRA `(.L_x_7) ;  /* 0x0000000000087947 */ /* 0x000fea0003800000 */
.L_x_6:
[----:B01----:R-:W-:-:S05]  /*2e90*/  IMAD.MOV.U32 R0, RZ, RZ, 0x1 ;  /* 0x00000001ff007424 */ /* 0x003fca00078e00ff */
[----:B------:R1:W-:Y:S02]  /*2ea0*/  STG.E.U8 desc[UR4][R4.64+0x2], R0 ;  /* 0x0000020004007986 */ /* 0x0003e4000c101104 */
.L_x_7:
[----:B------:R-:W-:-:S04]  /*2eb0*/  ISETP.GE.U32.AND P0, PT, R7, 0xc9, PT ;  /* 0x000000c90700780c */ /* 0x000fc80003f06070 */
[----:B------:R-:W-:-:S13]  /*2ec0*/  ISETP.GE.U32.AND.EX P0, PT, R9, RZ, PT, P0 ;  /* 0x000000ff0900720c */ /* 0x000fda0003f06100 */
[----:B------:R-:W-:Y:S05]  /*2ed0*/  @!P0 BRA `(.L_x_8) ;  /* 0x0000000000188947 */ /* 0x000fea0003800000 */
[----:B------:R-:W-:Y:S02]  /*2ee0*/  ISETP.GE.U32.AND P0, PT, R7, 0x195, PT ;  /* 0x000001950700780c */ /* 0x000fe40003f06070 */
[----:B01----:R-:W-:Y:S02]  /*2ef0*/  MOV R0, 0xff ;  /* 0x000000ff00007802 */ /* 0x003fe40000000f00 */
[----:B------:R-:W-:-:S13]  /*2f00*/  ISETP.GE.U32.AND.EX P0, PT, R9, RZ, PT, P0 ;  /* 0x000000ff0900720c */ /* 0x000fda0003f06100 */
[----:B------:R0:W-:Y:S04]  /*2f10*/  @P0 STG.E.U8 desc[UR4][R4.64+0x3], RZ ;  /* 0x000003ff04000986 */ /* 0x0001e8000c101104 */
[----:B------:R0:W-:Y:S01]  /*2f20*/  @!P0 STG.E.U8 desc[UR4][R4.64+0x3], R0 ;  /* 0x0000030004008986 */ /* 0x0001e2000c101104 */
[----:B------:R-:W-:Y:S05]  /*2f30*/  BRA `(.L_x_9) ;  /* 0x0000000000087947 */ /* 0x000fea0003800000 */
.L_x_8:
[----:B01----:R-:W-:-:S05]  /*2f40*/  IMAD.MOV.U32 R0, RZ, RZ, 0x1 ;  /* 0x00000001ff007424 */ /* 0x003fca00078e00ff */
[----:B------:R1:W-:Y:S02]  /*2f50*/  STG.E.U8 desc[UR4][R4.64+0x3], R0 ;  /* 0x0000030004007986 */ /* 0x0003e4000c101104 */
.L_x_9:
        /* <DEDUP_REMOVED lines=9> */
.L_x_10:
[----:B01----:R-:W-:-:S05]  /*2ff0*/  IMAD.MOV.U32 R0, RZ, RZ, 0x1 ;  /* 0x00000001ff007424 */ /* 0x003fca00078e00ff */
[----:B------:R1:W-:Y:S02]  /*3000*/  STG.E.U8 desc[UR4][R4.64+0x4], R0 ;  /* 0x0000040004007986 */ /* 0x0003e4000c101104 */
.L_x_11:
        /* <DEDUP_REMOVED lines=9> */
.L_x_12:
[----:B01----:R-:W-:-:S05]  /*30a0*/  IMAD.MOV.U32 R0, RZ, RZ, 0x1 ;  /* 0x00000001ff007424 */ /* 0x003fca00078e00ff */
[----:B------:R0:W-:Y:S02]  /*30b0*/  STG.E.U8 desc[UR4][R4.64+0x5], R0 ;  /* 0x0000050004007986 */ /* 0x0001e4000c101104 */
.L_x_13:
        /* <DEDUP_REMOVED lines=9> */
.L_x_14:
[----:B01----:R-:W-:-:S05]  /*3150*/  IMAD.MOV.U32 R0, RZ, RZ, 0x1 ;  /* 0x00000001ff007424 */ /* 0x003fca00078e00ff */
[----:B------:R1:W-:Y:S02]  /*3160*/  STG.E.U8 desc[UR4][R4.64+0x6], R0 ;  /* 0x0000060004007986 */ /* 0x0003e4000c101104 */
.L_x_15:
        /* <DEDUP_REMOVED lines=9> */
.L_x_16:
[----:B01----:R-:W-:-:S05]  /*3200*/  IMAD.MOV.U32 R0, RZ, RZ, 0x1 ;  /* 0x00000001ff007424 */ /* 0x003fca00078e00ff */
[----:B------:R0:W-:Y:S02]  /*3210*/  STG.E.U8 desc[UR4][R4.64+0x7], R0 ;  /* 0x0000070004007986 */ /* 0x0001e4000c101104 */
.L_x_17:
[----:B------:R-:W-:-:S04]  /*3220*/  IADD3 R7, P0, PT, R7, 0x8, RZ ;  /* 0x0000000807077810 */ /* 0x000fc80007f1e0ff */
[----:B------:R-:W-:Y:S02]  /*3230*/  IADD3.X R9, PT, PT, RZ, R9, RZ, P0, !PT ;  /* 0x00000009ff097210 */ /* 0x000fe400007fe4ff */
[----:B------:R-:W-:-:S04]  /*3240*/  ISETP.NE.U32.AND P0, PT, R7, 0x800, PT ;  /* 0x000008000700780c */ /* 0x000fc80003f05070 */
[----:B------:R-:W-:-:S13]  /*3250*/  ISETP.NE.AND.EX P0, PT, R9, RZ, PT, P0 ;  /* 0x000000ff0900720c */ /* 0x000fda0003f05300 */
[----:B------:R-:W-:Y:S05]  /*3260*/  @P0 BRA `(.L_x_18) ;  /* 0xfffffff800880947 */ /* 0x000fea000383ffff */
[----:B------:R-:W-:Y:S05]  /*3270*/  EXIT ;  /* 0x000000000000794d */ /* 0x000fea0003800000 */
.L_x_19:
        /* <DEDUP_REMOVED lines=16> */
.L_x_22:


//--------------------- .nv.shared.reserved.0     --------------------------
	.section	.nv.shared.reserved.0,"aw",@nobits
	.weak		__nv_reservedSMEM_offset_0_alias
	.size		__nv_reservedSMEM_offset_0_alias, 0, 64
	.other		__nv_reservedSMEM_offset_0_alias,@"STO_CUDA_RESERVED_SHARED STV_DEFAULT"
__nv_reservedSMEM_offset_0_alias:
	.zero		0
	.zero		64


//--------------------- .nv.global                --------------------------
	.section	.nv.global,"aw",@nobits
	.align	2
.nv.global:
	.type		W_map_negative,@object
	.size		W_map_negative,(W_map - W_map_negative)
W_map_negative:
	.zero		3342336
	.type		W_map,@object
	.size		W_map,(W_mat - W_map)
W_map:
	.zero		3342336
	.type		W_mat,@object
	.size		W_mat,(.L_0 - W_mat)
W_mat:
	.zero		16777216
.L_0:


//--------------------- .nv.constant0._Z8cuMatMulPcPi --------------------------
	.section	.nv.constant0._Z8cuMatMulPcPi,"a",@progbits
	.sectionflags	@""
	.align	4
.nv.constant0._Z8cuMatMulPcPi:
	.zero		912


//--------------------- .nv.constant0._Z8tcMatMulPKaPi --------------------------
	.section	.nv.constant0._Z8tcMatMulPKaPi,"a",@progbits
	.sectionflags	@""
	.align	4
.nv.constant0._Z8tcMatMulPKaPi:
	.zero		912


//--------------------- .nv.constant0._Z8prepareWv --------------------------
	.section	.nv.constant0._Z8prepareWv,"a",@progbits
	.sectionflags	@""
	.align	4
.nv.constant0._Z8prepareWv:
	.zero		896


//--------------------- SYMBOLS --------------------------

	.type		.nv.reservedSmem.offset0,@object
	.size		.nv.reservedSmem.offset0,0x4
